//
// Generated by NVIDIA NVVM Compiler
//
// Compiler Build ID: CL-36424714
// Cuda compilation tools, release 13.0, V13.0.88
// Based on NVVM 20.0.0
//

.version 9.0
.target sm_100
.address_size 64

	// .globl	_Z7fvm_ddtiidPKiS0_PKdS2_S2_S2_S2_S2_PdS3_

.visible .entry _Z7fvm_ddtiidPKiS0_PKdS2_S2_S2_S2_S2_PdS3_(
	.param .u32 _Z7fvm_ddtiidPKiS0_PKdS2_S2_S2_S2_S2_PdS3__param_0,
	.param .u32 _Z7fvm_ddtiidPKiS0_PKdS2_S2_S2_S2_S2_PdS3__param_1,
	.param .f64 _Z7fvm_ddtiidPKiS0_PKdS2_S2_S2_S2_S2_PdS3__param_2,
	.param .u64 .ptr .align 1 _Z7fvm_ddtiidPKiS0_PKdS2_S2_S2_S2_S2_PdS3__param_3,
	.param .u64 .ptr .align 1 _Z7fvm_ddtiidPKiS0_PKdS2_S2_S2_S2_S2_PdS3__param_4,
	.param .u64 .ptr .align 1 _Z7fvm_ddtiidPKiS0_PKdS2_S2_S2_S2_S2_PdS3__param_5,
	.param .u64 .ptr .align 1 _Z7fvm_ddtiidPKiS0_PKdS2_S2_S2_S2_S2_PdS3__param_6,
	.param .u64 .ptr .align 1 _Z7fvm_ddtiidPKiS0_PKdS2_S2_S2_S2_S2_PdS3__param_7,
	.param .u64 .ptr .align 1 _Z7fvm_ddtiidPKiS0_PKdS2_S2_S2_S2_S2_PdS3__param_8,
	.param .u64 .ptr .align 1 _Z7fvm_ddtiidPKiS0_PKdS2_S2_S2_S2_S2_PdS3__param_9,
	.param .u64 .ptr .align 1 _Z7fvm_ddtiidPKiS0_PKdS2_S2_S2_S2_S2_PdS3__param_10,
	.param .u64 .ptr .align 1 _Z7fvm_ddtiidPKiS0_PKdS2_S2_S2_S2_S2_PdS3__param_11,
	.param .u64 .ptr .align 1 _Z7fvm_ddtiidPKiS0_PKdS2_S2_S2_S2_S2_PdS3__param_12
)
{
	.reg .pred 	%p<2>;
	.reg .b32 	%r<12>;
	.reg .b64 	%rd<45>;
	.reg .b64 	%fd<25>;

	ld.param.u32 	%r2, [_Z7fvm_ddtiidPKiS0_PKdS2_S2_S2_S2_S2_PdS3__param_0];
	ld.param.u32 	%r3, [_Z7fvm_ddtiidPKiS0_PKdS2_S2_S2_S2_S2_PdS3__param_1];
	ld.param.u64 	%rd1, [_Z7fvm_ddtiidPKiS0_PKdS2_S2_S2_S2_S2_PdS3__param_3];
	ld.param.u64 	%rd2, [_Z7fvm_ddtiidPKiS0_PKdS2_S2_S2_S2_S2_PdS3__param_4];
	ld.param.u64 	%rd3, [_Z7fvm_ddtiidPKiS0_PKdS2_S2_S2_S2_S2_PdS3__param_5];
	ld.param.u64 	%rd4, [_Z7fvm_ddtiidPKiS0_PKdS2_S2_S2_S2_S2_PdS3__param_6];
	ld.param.u64 	%rd5, [_Z7fvm_ddtiidPKiS0_PKdS2_S2_S2_S2_S2_PdS3__param_7];
	ld.param.u64 	%rd6, [_Z7fvm_ddtiidPKiS0_PKdS2_S2_S2_S2_S2_PdS3__param_8];
	ld.param.u64 	%rd7, [_Z7fvm_ddtiidPKiS0_PKdS2_S2_S2_S2_S2_PdS3__param_9];
	ld.param.u64 	%rd8, [_Z7fvm_ddtiidPKiS0_PKdS2_S2_S2_S2_S2_PdS3__param_10];
	ld.param.u64 	%rd9, [_Z7fvm_ddtiidPKiS0_PKdS2_S2_S2_S2_S2_PdS3__param_11];
	ld.param.u64 	%rd10, [_Z7fvm_ddtiidPKiS0_PKdS2_S2_S2_S2_S2_PdS3__param_12];
	mov.u32 	%r4, %ntid.x;
	mov.u32 	%r5, %ctaid.x;
	mov.u32 	%r6, %tid.x;
	mad.lo.s32 	%r1, %r4, %r5, %r6;
	setp.ge.s32 	%p1, %r1, %r2;
	@%p1 bra 	$L__BB0_2;
	ld.param.f64 	%fd24, [_Z7fvm_ddtiidPKiS0_PKdS2_S2_S2_S2_S2_PdS3__param_2];
	cvta.to.global.u64 	%rd11, %rd1;
	cvta.to.global.u64 	%rd12, %rd2;
	cvta.to.global.u64 	%rd13, %rd4;
	cvta.to.global.u64 	%rd14, %rd5;
	cvta.to.global.u64 	%rd15, %rd7;
	cvta.to.global.u64 	%rd16, %rd9;
	cvta.to.global.u64 	%rd17, %rd3;
	cvta.to.global.u64 	%rd18, %rd8;
	cvta.to.global.u64 	%rd19, %rd6;
	cvta.to.global.u64 	%rd20, %rd10;
	mul.wide.s32 	%rd21, %r1, 4;
	add.s64 	%rd22, %rd11, %rd21;
	ld.global.u32 	%r7, [%rd22];
	add.s64 	%rd23, %rd12, %rd21;
	ld.global.u32 	%r8, [%rd23];
	add.s32 	%r9, %r3, %r2;
	add.s32 	%r10, %r8, %r7;
	mul.wide.s32 	%rd24, %r1, 8;
	add.s64 	%rd25, %rd13, %rd24;
	ld.global.f64 	%fd2, [%rd25];
	mul.f64 	%fd3, %fd24, %fd2;
	add.s64 	%rd26, %rd14, %rd24;
	ld.global.f64 	%fd4, [%rd26];
	mul.wide.s32 	%rd27, %r10, 8;
	add.s64 	%rd28, %rd15, %rd27;
	ld.global.f64 	%fd5, [%rd28];
	fma.rn.f64 	%fd6, %fd3, %fd4, %fd5;
	add.s64 	%rd29, %rd16, %rd27;
	st.global.f64 	[%rd29], %fd6;
	mul.wide.s32 	%rd30, %r9, 8;
	add.s64 	%rd31, %rd28, %rd30;
	ld.global.f64 	%fd7, [%rd31];
	fma.rn.f64 	%fd8, %fd3, %fd4, %fd7;
	add.s64 	%rd32, %rd29, %rd30;
	st.global.f64 	[%rd32], %fd8;
	add.s64 	%rd33, %rd31, %rd30;
	ld.global.f64 	%fd9, [%rd33];
	fma.rn.f64 	%fd10, %fd3, %fd4, %fd9;
	add.s64 	%rd34, %rd32, %rd30;
	st.global.f64 	[%rd34], %fd10;
	add.s64 	%rd35, %rd17, %rd24;
	ld.global.f64 	%fd11, [%rd35];
	mul.f64 	%fd12, %fd24, %fd11;
	ld.global.f64 	%fd13, [%rd26];
	mul.f64 	%fd14, %fd12, %fd13;
	add.s64 	%rd36, %rd18, %rd24;
	ld.global.f64 	%fd15, [%rd36];
	mul.lo.s32 	%r11, %r1, 3;
	mul.wide.s32 	%rd37, %r11, 8;
	add.s64 	%rd38, %rd19, %rd37;
	ld.global.f64 	%fd16, [%rd38];
	fma.rn.f64 	%fd17, %fd14, %fd16, %fd15;
	add.s64 	%rd39, %rd20, %rd24;
	st.global.f64 	[%rd39], %fd17;
	mul.wide.s32 	%rd40, %r2, 8;
	add.s64 	%rd41, %rd36, %rd40;
	ld.global.f64 	%fd18, [%rd41];
	ld.global.f64 	%fd19, [%rd38+8];
	fma.rn.f64 	%fd20, %fd14, %fd19, %fd18;
	add.s64 	%rd42, %rd39, %rd40;
	st.global.f64 	[%rd42], %fd20;
	add.s64 	%rd43, %rd41, %rd40;
	ld.global.f64 	%fd21, [%rd43];
	ld.global.f64 	%fd22, [%rd38+16];
	fma.rn.f64 	%fd23, %fd14, %fd22, %fd21;
	add.s64 	%rd44, %rd42, %rd40;
	st.global.f64 	[%rd44], %fd23;
$L__BB0_2:
	ret;

}
	// .globl	_Z16fvm_div_internaliiPKiS0_PKdS2_S2_S2_PdS3_
.visible .entry _Z16fvm_div_internaliiPKiS0_PKdS2_S2_S2_PdS3_(
	.param .u32 _Z16fvm_div_internaliiPKiS0_PKdS2_S2_S2_PdS3__param_0,
	.param .u32 _Z16fvm_div_internaliiPKiS0_PKdS2_S2_S2_PdS3__param_1,
	.param .u64 .ptr .align 1 _Z16fvm_div_internaliiPKiS0_PKdS2_S2_S2_PdS3__param_2,
	.param .u64 .ptr .align 1 _Z16fvm_div_internaliiPKiS0_PKdS2_S2_S2_PdS3__param_3,
	.param .u64 .ptr .align 1 _Z16fvm_div_internaliiPKiS0_PKdS2_S2_S2_PdS3__param_4,
	.param .u64 .ptr .align 1 _Z16fvm_div_internaliiPKiS0_PKdS2_S2_S2_PdS3__param_5,
	.param .u64 .ptr .align 1 _Z16fvm_div_internaliiPKiS0_PKdS2_S2_S2_PdS3__param_6,
	.param .u64 .ptr .align 1 _Z16fvm_div_internaliiPKiS0_PKdS2_S2_S2_PdS3__param_7,
	.param .u64 .ptr .align 1 _Z16fvm_div_internaliiPKiS0_PKdS2_S2_S2_PdS3__param_8,
	.param .u64 .ptr .align 1 _Z16fvm_div_internaliiPKiS0_PKdS2_S2_S2_PdS3__param_9
)
{
	.reg .pred 	%p<13>;
	.reg .b32 	%r<49>;
	.reg .b64 	%rd<117>;
	.reg .b64 	%fd<95>;

	ld.param.u32 	%r21, [_Z16fvm_div_internaliiPKiS0_PKdS2_S2_S2_PdS3__param_0];
	ld.param.u32 	%r22, [_Z16fvm_div_internaliiPKiS0_PKdS2_S2_S2_PdS3__param_1];
	ld.param.u64 	%rd4, [_Z16fvm_div_internaliiPKiS0_PKdS2_S2_S2_PdS3__param_2];
	ld.param.u64 	%rd5, [_Z16fvm_div_internaliiPKiS0_PKdS2_S2_S2_PdS3__param_3];
	ld.param.u64 	%rd8, [_Z16fvm_div_internaliiPKiS0_PKdS2_S2_S2_PdS3__param_6];
	ld.param.u64 	%rd9, [_Z16fvm_div_internaliiPKiS0_PKdS2_S2_S2_PdS3__param_8];
	cvta.to.global.u64 	%rd1, %rd9;
	cvta.to.global.u64 	%rd2, %rd8;
	mov.u32 	%r23, %ntid.x;
	mov.u32 	%r24, %ctaid.x;
	mov.u32 	%r25, %tid.x;
	mad.lo.s32 	%r1, %r23, %r24, %r25;
	setp.ge.s32 	%p1, %r1, %r21;
	@%p1 bra 	$L__BB1_19;
	cvta.to.global.u64 	%rd10, %rd4;
	cvta.to.global.u64 	%rd11, %rd5;
	cvt.s64.s32 	%rd3, %r1;
	mul.wide.s32 	%rd12, %r1, 4;
	add.s64 	%rd13, %rd10, %rd12;
	ld.global.u32 	%r2, [%rd13];
	ld.global.u32 	%r3, [%rd13+4];
	add.s64 	%rd14, %rd11, %rd12;
	ld.global.u32 	%r4, [%rd14];
	add.s32 	%r5, %r22, %r21;
	setp.le.s32 	%p2, %r3, %r2;
	mov.f64 	%fd90, 0d0000000000000000;
	@%p2 bra 	$L__BB1_18;
	sub.s32 	%r26, %r3, %r2;
	and.b32  	%r27, %r26, 1;
	setp.eq.b32 	%p3, %r27, 1;
	not.pred 	%p4, %p3;
	mov.f64 	%fd90, 0d0000000000000000;
	mov.u32 	%r44, %r2;
	@%p4 bra 	$L__BB1_7;
	setp.lt.s32 	%p5, %r4, 1;
	mov.f64 	%fd90, 0d0000000000000000;
	@%p5 bra 	$L__BB1_5;
	ld.param.u64 	%rd111, [_Z16fvm_div_internaliiPKiS0_PKdS2_S2_S2_PdS3__param_5];
	ld.param.u64 	%rd105, [_Z16fvm_div_internaliiPKiS0_PKdS2_S2_S2_PdS3__param_4];
	sub.s32 	%r28, %r2, %r1;
	cvta.to.global.u64 	%rd15, %rd105;
	mul.wide.s32 	%rd16, %r28, 8;
	add.s64 	%rd17, %rd15, %rd16;
	ld.global.f64 	%fd20, [%rd17];
	cvta.to.global.u64 	%rd18, %rd111;
	add.s64 	%rd19, %rd18, %rd16;
	ld.global.f64 	%fd21, [%rd19];
	mul.wide.s32 	%rd20, %r2, 8;
	add.s64 	%rd21, %rd2, %rd20;
	ld.global.f64 	%fd22, [%rd21];
	mul.f64 	%fd23, %fd20, %fd21;
	sub.f64 	%fd24, %fd22, %fd23;
	add.s64 	%rd22, %rd1, %rd20;
	st.global.f64 	[%rd22], %fd24;
	mul.wide.s32 	%rd23, %r5, 8;
	add.s64 	%rd24, %rd21, %rd23;
	ld.global.f64 	%fd25, [%rd24];
	sub.f64 	%fd26, %fd25, %fd23;
	add.s64 	%rd25, %rd22, %rd23;
	st.global.f64 	[%rd25], %fd26;
	add.s64 	%rd26, %rd24, %rd23;
	ld.global.f64 	%fd27, [%rd26];
	sub.f64 	%fd28, %fd27, %fd23;
	add.s64 	%rd27, %rd25, %rd23;
	st.global.f64 	[%rd27], %fd28;
	add.f64 	%fd29, %fd20, 0dBFF0000000000000;
	fma.rn.f64 	%fd90, %fd29, %fd21, 0d0000000000000000;
$L__BB1_5:
	add.s32 	%r44, %r2, 1;
	setp.gt.s32 	%p6, %r4, -1;
	@%p6 bra 	$L__BB1_7;
	ld.param.u64 	%rd112, [_Z16fvm_div_internaliiPKiS0_PKdS2_S2_S2_PdS3__param_5];
	ld.param.u64 	%rd106, [_Z16fvm_div_internaliiPKiS0_PKdS2_S2_S2_PdS3__param_4];
	not.b32 	%r29, %r1;
	add.s32 	%r30, %r29, %r2;
	cvta.to.global.u64 	%rd28, %rd106;
	mul.wide.s32 	%rd29, %r30, 8;
	add.s64 	%rd30, %rd28, %rd29;
	ld.global.f64 	%fd30, [%rd30];
	cvta.to.global.u64 	%rd31, %rd112;
	add.s64 	%rd32, %rd31, %rd29;
	ld.global.f64 	%fd31, [%rd32];
	mul.wide.s32 	%rd33, %r2, 8;
	add.s64 	%rd34, %rd2, %rd33;
	ld.global.f64 	%fd32, [%rd34];
	mov.f64 	%fd33, 0d3FF0000000000000;
	sub.f64 	%fd34, %fd33, %fd30;
	fma.rn.f64 	%fd35, %fd34, %fd31, %fd32;
	add.s64 	%rd35, %rd1, %rd33;
	st.global.f64 	[%rd35], %fd35;
	mul.wide.s32 	%rd36, %r5, 8;
	add.s64 	%rd37, %rd34, %rd36;
	ld.global.f64 	%fd36, [%rd37];
	fma.rn.f64 	%fd37, %fd34, %fd31, %fd36;
	add.s64 	%rd38, %rd35, %rd36;
	st.global.f64 	[%rd38], %fd37;
	add.s64 	%rd39, %rd37, %rd36;
	ld.global.f64 	%fd38, [%rd39];
	fma.rn.f64 	%fd39, %fd34, %fd31, %fd38;
	add.s64 	%rd40, %rd38, %rd36;
	st.global.f64 	[%rd40], %fd39;
	fma.rn.f64 	%fd90, %fd30, %fd31, %fd90;
$L__BB1_7:
	add.s32 	%r31, %r2, 1;
	setp.eq.s32 	%p7, %r3, %r31;
	@%p7 bra 	$L__BB1_18;
	sub.s32 	%r48, %r44, %r3;
	not.b32 	%r32, %r1;
	add.s32 	%r47, %r32, %r44;
	sub.s32 	%r46, %r44, %r2;
	add.s32 	%r45, %r44, 1;
	mul.wide.s32 	%rd49, %r5, 8;
$L__BB1_9:
	setp.ge.s32 	%p8, %r46, %r4;
	@%p8 bra 	$L__BB1_11;
	ld.param.u64 	%rd113, [_Z16fvm_div_internaliiPKiS0_PKdS2_S2_S2_PdS3__param_5];
	ld.param.u64 	%rd107, [_Z16fvm_div_internaliiPKiS0_PKdS2_S2_S2_PdS3__param_4];
	add.s32 	%r33, %r47, 1;
	cvta.to.global.u64 	%rd41, %rd107;
	mul.wide.s32 	%rd42, %r33, 8;
	add.s64 	%rd43, %rd41, %rd42;
	ld.global.f64 	%fd40, [%rd43];
	cvta.to.global.u64 	%rd44, %rd113;
	add.s64 	%rd45, %rd44, %rd42;
	ld.global.f64 	%fd41, [%rd45];
	add.s32 	%r34, %r45, -1;
	mul.wide.s32 	%rd46, %r34, 8;
	add.s64 	%rd47, %rd2, %rd46;
	ld.global.f64 	%fd42, [%rd47];
	mul.f64 	%fd43, %fd40, %fd41;
	sub.f64 	%fd44, %fd42, %fd43;
	add.s64 	%rd48, %rd1, %rd46;
	st.global.f64 	[%rd48], %fd44;
	add.s64 	%rd50, %rd47, %rd49;
	ld.global.f64 	%fd45, [%rd50];
	sub.f64 	%fd46, %fd45, %fd43;
	add.s64 	%rd51, %rd48, %rd49;
	st.global.f64 	[%rd51], %fd46;
	add.s64 	%rd52, %rd50, %rd49;
	ld.global.f64 	%fd47, [%rd52];
	sub.f64 	%fd48, %fd47, %fd43;
	add.s64 	%rd53, %rd51, %rd49;
	st.global.f64 	[%rd53], %fd48;
	add.f64 	%fd49, %fd40, 0dBFF0000000000000;
	fma.rn.f64 	%fd90, %fd49, %fd41, %fd90;
$L__BB1_11:
	setp.le.s32 	%p9, %r46, %r4;
	@%p9 bra 	$L__BB1_13;
	ld.param.u64 	%rd114, [_Z16fvm_div_internaliiPKiS0_PKdS2_S2_S2_PdS3__param_5];
	ld.param.u64 	%rd108, [_Z16fvm_div_internaliiPKiS0_PKdS2_S2_S2_PdS3__param_4];
	cvta.to.global.u64 	%rd54, %rd108;
	mul.wide.s32 	%rd55, %r47, 8;
	add.s64 	%rd56, %rd54, %rd55;
	ld.global.f64 	%fd50, [%rd56];
	cvta.to.global.u64 	%rd57, %rd114;
	add.s64 	%rd58, %rd57, %rd55;
	ld.global.f64 	%fd51, [%rd58];
	add.s32 	%r35, %r45, -1;
	mul.wide.s32 	%rd59, %r35, 8;
	add.s64 	%rd60, %rd2, %rd59;
	ld.global.f64 	%fd52, [%rd60];
	mov.f64 	%fd53, 0d3FF0000000000000;
	sub.f64 	%fd54, %fd53, %fd50;
	fma.rn.f64 	%fd55, %fd54, %fd51, %fd52;
	add.s64 	%rd61, %rd1, %rd59;
	st.global.f64 	[%rd61], %fd55;
	mul.wide.s32 	%rd62, %r5, 8;
	add.s64 	%rd63, %rd60, %rd62;
	ld.global.f64 	%fd56, [%rd63];
	fma.rn.f64 	%fd57, %fd54, %fd51, %fd56;
	add.s64 	%rd64, %rd61, %rd62;
	st.global.f64 	[%rd64], %fd57;
	add.s64 	%rd65, %rd63, %rd62;
	ld.global.f64 	%fd58, [%rd65];
	fma.rn.f64 	%fd59, %fd54, %fd51, %fd58;
	add.s64 	%rd66, %rd64, %rd62;
	st.global.f64 	[%rd66], %fd59;
	fma.rn.f64 	%fd90, %fd50, %fd51, %fd90;
$L__BB1_13:
	add.s32 	%r36, %r46, 1;
	setp.ge.s32 	%p10, %r36, %r4;
	@%p10 bra 	$L__BB1_15;
	ld.param.u64 	%rd115, [_Z16fvm_div_internaliiPKiS0_PKdS2_S2_S2_PdS3__param_5];
	ld.param.u64 	%rd109, [_Z16fvm_div_internaliiPKiS0_PKdS2_S2_S2_PdS3__param_4];
	add.s32 	%r37, %r45, -1;
	cvt.s64.s32 	%rd67, %r37;
	sub.s64 	%rd68, %rd67, %rd3;
	cvta.to.global.u64 	%rd69, %rd109;
	shl.b64 	%rd70, %rd68, 3;
	add.s64 	%rd71, %rd69, %rd70;
	ld.global.f64 	%fd60, [%rd71+8];
	cvta.to.global.u64 	%rd72, %rd115;
	add.s64 	%rd73, %rd72, %rd70;
	ld.global.f64 	%fd61, [%rd73+8];
	mul.wide.s32 	%rd74, %r37, 8;
	add.s64 	%rd75, %rd2, %rd74;
	ld.global.f64 	%fd62, [%rd75+8];
	mul.f64 	%fd63, %fd60, %fd61;
	sub.f64 	%fd64, %fd62, %fd63;
	add.s64 	%rd76, %rd1, %rd74;
	st.global.f64 	[%rd76+8], %fd64;
	mul.wide.s32 	%rd77, %r5, 8;
	add.s64 	%rd78, %rd75, %rd77;
	ld.global.f64 	%fd65, [%rd78+8];
	sub.f64 	%fd66, %fd65, %fd63;
	add.s64 	%rd79, %rd76, %rd77;
	st.global.f64 	[%rd79+8], %fd66;
	shl.b32 	%r38, %r5, 1;
	mul.wide.s32 	%rd80, %r38, 8;
	add.s64 	%rd81, %rd75, %rd80;
	ld.global.f64 	%fd67, [%rd81+8];
	sub.f64 	%fd68, %fd67, %fd63;
	add.s64 	%rd82, %rd76, %rd80;
	st.global.f64 	[%rd82+8], %fd68;
	add.f64 	%fd69, %fd60, 0dBFF0000000000000;
	fma.rn.f64 	%fd90, %fd69, %fd61, %fd90;
$L__BB1_15:
	add.s32 	%r39, %r46, 1;
	setp.le.s32 	%p11, %r39, %r4;
	@%p11 bra 	$L__BB1_17;
	ld.param.u64 	%rd116, [_Z16fvm_div_internaliiPKiS0_PKdS2_S2_S2_PdS3__param_5];
	ld.param.u64 	%rd110, [_Z16fvm_div_internaliiPKiS0_PKdS2_S2_S2_PdS3__param_4];
	add.s32 	%r40, %r47, 1;
	cvta.to.global.u64 	%rd83, %rd110;
	mul.wide.s32 	%rd84, %r40, 8;
	add.s64 	%rd85, %rd83, %rd84;
	ld.global.f64 	%fd70, [%rd85];
	cvta.to.global.u64 	%rd86, %rd116;
	add.s64 	%rd87, %rd86, %rd84;
	ld.global.f64 	%fd71, [%rd87];
	add.s32 	%r41, %r45, -1;
	mul.wide.s32 	%rd88, %r41, 8;
	add.s64 	%rd89, %rd2, %rd88;
	ld.global.f64 	%fd72, [%rd89+8];
	mov.f64 	%fd73, 0d3FF0000000000000;
	sub.f64 	%fd74, %fd73, %fd70;
	fma.rn.f64 	%fd75, %fd74, %fd71, %fd72;
	add.s64 	%rd90, %rd1, %rd88;
	st.global.f64 	[%rd90+8], %fd75;
	mul.wide.s32 	%rd91, %r5, 8;
	add.s64 	%rd92, %rd89, %rd91;
	ld.global.f64 	%fd76, [%rd92+8];
	fma.rn.f64 	%fd77, %fd74, %fd71, %fd76;
	add.s64 	%rd93, %rd90, %rd91;
	st.global.f64 	[%rd93+8], %fd77;
	shl.b32 	%r42, %r5, 1;
	mul.wide.s32 	%rd94, %r42, 8;
	add.s64 	%rd95, %rd89, %rd94;
	ld.global.f64 	%fd78, [%rd95+8];
	fma.rn.f64 	%fd79, %fd74, %fd71, %fd78;
	add.s64 	%rd96, %rd90, %rd94;
	st.global.f64 	[%rd96+8], %fd79;
	fma.rn.f64 	%fd90, %fd70, %fd71, %fd90;
$L__BB1_17:
	add.s32 	%r48, %r48, 2;
	add.s32 	%r47, %r47, 2;
	add.s32 	%r46, %r46, 2;
	add.s32 	%r45, %r45, 2;
	setp.ne.s32 	%p12, %r48, 0;
	@%p12 bra 	$L__BB1_9;
$L__BB1_18:
	add.s32 	%r43, %r4, %r2;
	mul.wide.s32 	%rd97, %r43, 8;
	add.s64 	%rd98, %rd2, %rd97;
	ld.global.f64 	%fd80, [%rd98];
	add.f64 	%fd81, %fd90, %fd80;
	add.s64 	%rd99, %rd1, %rd97;
	st.global.f64 	[%rd99], %fd81;
	mul.wide.s32 	%rd100, %r5, 8;
	add.s64 	%rd101, %rd98, %rd100;
	ld.global.f64 	%fd82, [%rd101];
	add.f64 	%fd83, %fd90, %fd82;
	add.s64 	%rd102, %rd99, %rd100;
	st.global.f64 	[%rd102], %fd83;
	add.s64 	%rd103, %rd101, %rd100;
	ld.global.f64 	%fd84, [%rd103];
	add.f64 	%fd85, %fd90, %fd84;
	add.s64 	%rd104, %rd102, %rd100;
	st.global.f64 	[%rd104], %fd85;
$L__BB1_19:
	ret;

}
	// .globl	_Z16fvm_div_boundaryiiiPKiS0_S0_S0_PKdS2_S2_S2_PdS3_
.visible .entry _Z16fvm_div_boundaryiiiPKiS0_S0_S0_PKdS2_S2_S2_PdS3_(
	.param .u32 _Z16fvm_div_boundaryiiiPKiS0_S0_S0_PKdS2_S2_S2_PdS3__param_0,
	.param .u32 _Z16fvm_div_boundaryiiiPKiS0_S0_S0_PKdS2_S2_S2_PdS3__param_1,
	.param .u32 _Z16fvm_div_boundaryiiiPKiS0_S0_S0_PKdS2_S2_S2_PdS3__param_2,
	.param .u64 .ptr .align 1 _Z16fvm_div_boundaryiiiPKiS0_S0_S0_PKdS2_S2_S2_PdS3__param_3,
	.param .u64 .ptr .align 1 _Z16fvm_div_boundaryiiiPKiS0_S0_S0_PKdS2_S2_S2_PdS3__param_4,
	.param .u64 .ptr .align 1 _Z16fvm_div_boundaryiiiPKiS0_S0_S0_PKdS2_S2_S2_PdS3__param_5,
	.param .u64 .ptr .align 1 _Z16fvm_div_boundaryiiiPKiS0_S0_S0_PKdS2_S2_S2_PdS3__param_6,
	.param .u64 .ptr .align 1 _Z16fvm_div_boundaryiiiPKiS0_S0_S0_PKdS2_S2_S2_PdS3__param_7,
	.param .u64 .ptr .align 1 _Z16fvm_div_boundaryiiiPKiS0_S0_S0_PKdS2_S2_S2_PdS3__param_8,
	.param .u64 .ptr .align 1 _Z16fvm_div_boundaryiiiPKiS0_S0_S0_PKdS2_S2_S2_PdS3__param_9,
	.param .u64 .ptr .align 1 _Z16fvm_div_boundaryiiiPKiS0_S0_S0_PKdS2_S2_S2_PdS3__param_10,
	.param .u64 .ptr .align 1 _Z16fvm_div_boundaryiiiPKiS0_S0_S0_PKdS2_S2_S2_PdS3__param_11,
	.param .u64 .ptr .align 1 _Z16fvm_div_boundaryiiiPKiS0_S0_S0_PKdS2_S2_S2_PdS3__param_12
)
{
	.reg .pred 	%p<9>;
	.reg .b32 	%r<39>;
	.reg .b64 	%rd<55>;
	.reg .b64 	%fd<174>;

	ld.param.u32 	%r19, [_Z16fvm_div_boundaryiiiPKiS0_S0_S0_PKdS2_S2_S2_PdS3__param_0];
	ld.param.u32 	%r20, [_Z16fvm_div_boundaryiiiPKiS0_S0_S0_PKdS2_S2_S2_PdS3__param_1];
	ld.param.u32 	%r21, [_Z16fvm_div_boundaryiiiPKiS0_S0_S0_PKdS2_S2_S2_PdS3__param_2];
	ld.param.u64 	%rd3, [_Z16fvm_div_boundaryiiiPKiS0_S0_S0_PKdS2_S2_S2_PdS3__param_3];
	ld.param.u64 	%rd4, [_Z16fvm_div_boundaryiiiPKiS0_S0_S0_PKdS2_S2_S2_PdS3__param_4];
	ld.param.u64 	%rd5, [_Z16fvm_div_boundaryiiiPKiS0_S0_S0_PKdS2_S2_S2_PdS3__param_5];
	ld.param.u64 	%rd6, [_Z16fvm_div_boundaryiiiPKiS0_S0_S0_PKdS2_S2_S2_PdS3__param_6];
	ld.param.u64 	%rd11, [_Z16fvm_div_boundaryiiiPKiS0_S0_S0_PKdS2_S2_S2_PdS3__param_7];
	ld.param.u64 	%rd12, [_Z16fvm_div_boundaryiiiPKiS0_S0_S0_PKdS2_S2_S2_PdS3__param_8];
	ld.param.u64 	%rd9, [_Z16fvm_div_boundaryiiiPKiS0_S0_S0_PKdS2_S2_S2_PdS3__param_11];
	ld.param.u64 	%rd10, [_Z16fvm_div_boundaryiiiPKiS0_S0_S0_PKdS2_S2_S2_PdS3__param_12];
	cvta.to.global.u64 	%rd1, %rd12;
	cvta.to.global.u64 	%rd2, %rd11;
	mov.u32 	%r22, %ntid.x;
	mov.u32 	%r23, %ctaid.x;
	mov.u32 	%r24, %tid.x;
	mad.lo.s32 	%r1, %r22, %r23, %r24;
	setp.ge.s32 	%p1, %r1, %r21;
	@%p1 bra 	$L__BB2_11;
	cvta.to.global.u64 	%rd13, %rd5;
	cvta.to.global.u64 	%rd14, %rd6;
	cvta.to.global.u64 	%rd15, %rd3;
	cvta.to.global.u64 	%rd16, %rd4;
	mul.wide.s32 	%rd17, %r1, 4;
	add.s64 	%rd18, %rd13, %rd17;
	ld.global.u32 	%r2, [%rd18];
	mul.wide.s32 	%rd19, %r2, 4;
	add.s64 	%rd20, %rd14, %rd19;
	ld.global.u32 	%r3, [%rd20];
	ld.global.u32 	%r4, [%rd18+4];
	sub.s32 	%r5, %r4, %r2;
	mul.wide.s32 	%rd21, %r3, 4;
	add.s64 	%rd22, %rd15, %rd21;
	ld.global.u32 	%r25, [%rd22];
	add.s64 	%rd23, %rd16, %rd21;
	ld.global.u32 	%r26, [%rd23];
	add.s32 	%r6, %r20, %r19;
	add.s32 	%r7, %r26, %r25;
	setp.lt.s32 	%p2, %r5, 1;
	mov.f64 	%fd168, 0d0000000000000000;
	mov.f64 	%fd169, %fd168;
	mov.f64 	%fd170, %fd168;
	mov.f64 	%fd171, %fd168;
	mov.f64 	%fd172, %fd168;
	mov.f64 	%fd173, %fd168;
	@%p2 bra 	$L__BB2_10;
	sub.s32 	%r28, %r2, %r4;
	setp.gt.u32 	%p3, %r28, -4;
	mov.f64 	%fd173, 0d0000000000000000;
	mov.b32 	%r38, 0;
	mov.f64 	%fd172, %fd173;
	mov.f64 	%fd171, %fd173;
	mov.f64 	%fd170, %fd173;
	mov.f64 	%fd169, %fd173;
	mov.f64 	%fd168, %fd173;
	@%p3 bra 	$L__BB2_5;
	and.b32  	%r29, %r5, 2147483644;
	neg.s32 	%r36, %r29;
	mul.lo.s32 	%r35, %r2, 3;
	mov.f64 	%fd173, 0d0000000000000000;
$L__BB2_4:
	.pragma "nounroll";
	and.b32  	%r38, %r5, 2147483644;
	mul.wide.s32 	%rd24, %r35, 8;
	add.s64 	%rd25, %rd2, %rd24;
	ld.global.f64 	%fd59, [%rd25];
	add.f64 	%fd60, %fd168, %fd59;
	ld.global.f64 	%fd61, [%rd25+8];
	add.f64 	%fd62, %fd169, %fd61;
	ld.global.f64 	%fd63, [%rd25+16];
	add.f64 	%fd64, %fd170, %fd63;
	add.s64 	%rd26, %rd1, %rd24;
	ld.global.f64 	%fd65, [%rd26];
	add.f64 	%fd66, %fd171, %fd65;
	ld.global.f64 	%fd67, [%rd26+8];
	add.f64 	%fd68, %fd172, %fd67;
	ld.global.f64 	%fd69, [%rd26+16];
	add.f64 	%fd70, %fd173, %fd69;
	ld.global.f64 	%fd71, [%rd25+24];
	add.f64 	%fd72, %fd60, %fd71;
	ld.global.f64 	%fd73, [%rd25+32];
	add.f64 	%fd74, %fd62, %fd73;
	ld.global.f64 	%fd75, [%rd25+40];
	add.f64 	%fd76, %fd64, %fd75;
	ld.global.f64 	%fd77, [%rd26+24];
	add.f64 	%fd78, %fd66, %fd77;
	ld.global.f64 	%fd79, [%rd26+32];
	add.f64 	%fd80, %fd68, %fd79;
	ld.global.f64 	%fd81, [%rd26+40];
	add.f64 	%fd82, %fd70, %fd81;
	ld.global.f64 	%fd83, [%rd25+48];
	add.f64 	%fd84, %fd72, %fd83;
	ld.global.f64 	%fd85, [%rd25+56];
	add.f64 	%fd86, %fd74, %fd85;
	ld.global.f64 	%fd87, [%rd25+64];
	add.f64 	%fd88, %fd76, %fd87;
	ld.global.f64 	%fd89, [%rd26+48];
	add.f64 	%fd90, %fd78, %fd89;
	ld.global.f64 	%fd91, [%rd26+56];
	add.f64 	%fd92, %fd80, %fd91;
	ld.global.f64 	%fd93, [%rd26+64];
	add.f64 	%fd94, %fd82, %fd93;
	ld.global.f64 	%fd95, [%rd25+72];
	add.f64 	%fd168, %fd84, %fd95;
	ld.global.f64 	%fd96, [%rd25+80];
	add.f64 	%fd169, %fd86, %fd96;
	ld.global.f64 	%fd97, [%rd25+88];
	add.f64 	%fd170, %fd88, %fd97;
	ld.global.f64 	%fd98, [%rd26+72];
	add.f64 	%fd171, %fd90, %fd98;
	ld.global.f64 	%fd99, [%rd26+80];
	add.f64 	%fd172, %fd92, %fd99;
	ld.global.f64 	%fd100, [%rd26+88];
	add.f64 	%fd173, %fd94, %fd100;
	add.s32 	%r36, %r36, 4;
	add.s32 	%r35, %r35, 12;
	setp.ne.s32 	%p4, %r36, 0;
	@%p4 bra 	$L__BB2_4;
$L__BB2_5:
	and.b32  	%r16, %r5, 3;
	setp.eq.s32 	%p5, %r16, 0;
	@%p5 bra 	$L__BB2_10;
	setp.eq.s32 	%p6, %r16, 1;
	@%p6 bra 	$L__BB2_8;
	add.s32 	%r30, %r38, %r2;
	mul.lo.s32 	%r31, %r30, 3;
	mul.wide.s32 	%rd27, %r31, 8;
	add.s64 	%rd28, %rd2, %rd27;
	ld.global.f64 	%fd102, [%rd28];
	add.f64 	%fd103, %fd168, %fd102;
	ld.global.f64 	%fd104, [%rd28+8];
	add.f64 	%fd105, %fd169, %fd104;
	ld.global.f64 	%fd106, [%rd28+16];
	add.f64 	%fd107, %fd170, %fd106;
	add.s64 	%rd29, %rd1, %rd27;
	ld.global.f64 	%fd108, [%rd29];
	add.f64 	%fd109, %fd171, %fd108;
	ld.global.f64 	%fd110, [%rd29+8];
	add.f64 	%fd111, %fd172, %fd110;
	ld.global.f64 	%fd112, [%rd29+16];
	add.f64 	%fd113, %fd173, %fd112;
	ld.global.f64 	%fd114, [%rd28+24];
	add.f64 	%fd168, %fd103, %fd114;
	ld.global.f64 	%fd115, [%rd28+32];
	add.f64 	%fd169, %fd105, %fd115;
	ld.global.f64 	%fd116, [%rd28+40];
	add.f64 	%fd170, %fd107, %fd116;
	ld.global.f64 	%fd117, [%rd29+24];
	add.f64 	%fd171, %fd109, %fd117;
	ld.global.f64 	%fd118, [%rd29+32];
	add.f64 	%fd172, %fd111, %fd118;
	ld.global.f64 	%fd119, [%rd29+40];
	add.f64 	%fd173, %fd113, %fd119;
	add.s32 	%r38, %r38, 2;
$L__BB2_8:
	and.b32  	%r32, %r5, 1;
	setp.eq.b32 	%p7, %r32, 1;
	not.pred 	%p8, %p7;
	@%p8 bra 	$L__BB2_10;
	add.s32 	%r33, %r38, %r2;
	mul.lo.s32 	%r34, %r33, 3;
	mul.wide.s32 	%rd30, %r34, 8;
	add.s64 	%rd31, %rd2, %rd30;
	ld.global.f64 	%fd120, [%rd31];
	add.f64 	%fd168, %fd168, %fd120;
	ld.global.f64 	%fd121, [%rd31+8];
	add.f64 	%fd169, %fd169, %fd121;
	ld.global.f64 	%fd122, [%rd31+16];
	add.f64 	%fd170, %fd170, %fd122;
	add.s64 	%rd32, %rd1, %rd30;
	ld.global.f64 	%fd123, [%rd32];
	add.f64 	%fd171, %fd171, %fd123;
	ld.global.f64 	%fd124, [%rd32+8];
	add.f64 	%fd172, %fd172, %fd124;
	ld.global.f64 	%fd125, [%rd32+16];
	add.f64 	%fd173, %fd173, %fd125;
$L__BB2_10:
	ld.param.u64 	%rd54, [_Z16fvm_div_boundaryiiiPKiS0_S0_S0_PKdS2_S2_S2_PdS3__param_10];
	ld.param.u64 	%rd53, [_Z16fvm_div_boundaryiiiPKiS0_S0_S0_PKdS2_S2_S2_PdS3__param_9];
	cvta.to.global.u64 	%rd33, %rd53;
	mul.wide.s32 	%rd34, %r7, 8;
	add.s64 	%rd35, %rd33, %rd34;
	ld.global.f64 	%fd126, [%rd35];
	add.f64 	%fd127, %fd168, %fd126;
	cvta.to.global.u64 	%rd36, %rd9;
	add.s64 	%rd37, %rd36, %rd34;
	st.global.f64 	[%rd37], %fd127;
	mul.wide.s32 	%rd38, %r6, 8;
	add.s64 	%rd39, %rd35, %rd38;
	ld.global.f64 	%fd128, [%rd39];
	add.f64 	%fd129, %fd169, %fd128;
	add.s64 	%rd40, %rd37, %rd38;
	st.global.f64 	[%rd40], %fd129;
	add.s64 	%rd41, %rd39, %rd38;
	ld.global.f64 	%fd130, [%rd41];
	add.f64 	%fd131, %fd170, %fd130;
	add.s64 	%rd42, %rd40, %rd38;
	st.global.f64 	[%rd42], %fd131;
	cvta.to.global.u64 	%rd43, %rd54;
	mul.wide.s32 	%rd44, %r3, 8;
	add.s64 	%rd45, %rd43, %rd44;
	ld.global.f64 	%fd132, [%rd45];
	add.f64 	%fd133, %fd171, %fd132;
	cvta.to.global.u64 	%rd46, %rd10;
	add.s64 	%rd47, %rd46, %rd44;
	st.global.f64 	[%rd47], %fd133;
	mul.wide.s32 	%rd48, %r19, 8;
	add.s64 	%rd49, %rd45, %rd48;
	ld.global.f64 	%fd134, [%rd49];
	add.f64 	%fd135, %fd172, %fd134;
	add.s64 	%rd50, %rd47, %rd48;
	st.global.f64 	[%rd50], %fd135;
	add.s64 	%rd51, %rd49, %rd48;
	ld.global.f64 	%fd136, [%rd51];
	add.f64 	%fd137, %fd173, %fd136;
	add.s64 	%rd52, %rd50, %rd48;
	st.global.f64 	[%rd52], %fd137;
$L__BB2_11:
	ret;

}
	// .globl	_Z22fvc_grad_internal_faceiPKiS0_S0_PKdS2_S2_S2_Pd
.visible .entry _Z22fvc_grad_internal_faceiPKiS0_S0_PKdS2_S2_S2_Pd(
	.param .u32 _Z22fvc_grad_internal_faceiPKiS0_S0_PKdS2_S2_S2_Pd_param_0,
	.param .u64 .ptr .align 1 _Z22fvc_grad_internal_faceiPKiS0_S0_PKdS2_S2_S2_Pd_param_1,
	.param .u64 .ptr .align 1 _Z22fvc_grad_internal_faceiPKiS0_S0_PKdS2_S2_S2_Pd_param_2,
	.param .u64 .ptr .align 1 _Z22fvc_grad_internal_faceiPKiS0_S0_PKdS2_S2_S2_Pd_param_3,
	.param .u64 .ptr .align 1 _Z22fvc_grad_internal_faceiPKiS0_S0_PKdS2_S2_S2_Pd_param_4,
	.param .u64 .ptr .align 1 _Z22fvc_grad_internal_faceiPKiS0_S0_PKdS2_S2_S2_Pd_param_5,
	.param .u64 .ptr .align 1 _Z22fvc_grad_internal_faceiPKiS0_S0_PKdS2_S2_S2_Pd_param_6,
	.param .u64 .ptr .align 1 _Z22fvc_grad_internal_faceiPKiS0_S0_PKdS2_S2_S2_Pd_param_7,
	.param .u64 .ptr .align 1 _Z22fvc_grad_internal_faceiPKiS0_S0_PKdS2_S2_S2_Pd_param_8
)
{
	.reg .pred 	%p<13>;
	.reg .b32 	%r<53>;
	.reg .b64 	%rd<75>;
	.reg .b64 	%fd<179>;

	ld.param.u32 	%r23, [_Z22fvc_grad_internal_faceiPKiS0_S0_PKdS2_S2_S2_Pd_param_0];
	ld.param.u64 	%rd10, [_Z22fvc_grad_internal_faceiPKiS0_S0_PKdS2_S2_S2_Pd_param_1];
	ld.param.u64 	%rd11, [_Z22fvc_grad_internal_faceiPKiS0_S0_PKdS2_S2_S2_Pd_param_2];
	ld.param.u64 	%rd12, [_Z22fvc_grad_internal_faceiPKiS0_S0_PKdS2_S2_S2_Pd_param_3];
	ld.param.u64 	%rd15, [_Z22fvc_grad_internal_faceiPKiS0_S0_PKdS2_S2_S2_Pd_param_4];
	ld.param.u64 	%rd16, [_Z22fvc_grad_internal_faceiPKiS0_S0_PKdS2_S2_S2_Pd_param_5];
	ld.param.u64 	%rd17, [_Z22fvc_grad_internal_faceiPKiS0_S0_PKdS2_S2_S2_Pd_param_6];
	cvta.to.global.u64 	%rd1, %rd11;
	cvta.to.global.u64 	%rd2, %rd15;
	cvta.to.global.u64 	%rd3, %rd16;
	cvta.to.global.u64 	%rd4, %rd17;
	mov.u32 	%r24, %ntid.x;
	mov.u32 	%r25, %ctaid.x;
	mov.u32 	%r26, %tid.x;
	mad.lo.s32 	%r1, %r24, %r25, %r26;
	setp.ge.s32 	%p1, %r1, %r23;
	@%p1 bra 	$L__BB3_19;
	cvta.to.global.u64 	%rd18, %rd10;
	cvta.to.global.u64 	%rd19, %rd12;
	cvt.s64.s32 	%rd5, %r1;
	mul.wide.s32 	%rd20, %r1, 4;
	add.s64 	%rd21, %rd18, %rd20;
	ld.global.u32 	%r2, [%rd21];
	ld.global.u32 	%r3, [%rd21+4];
	add.s64 	%rd22, %rd19, %rd20;
	ld.global.u32 	%r4, [%rd22];
	sub.s32 	%r5, %r2, %r1;
	mul.wide.s32 	%rd23, %r1, 8;
	add.s64 	%rd24, %rd4, %rd23;
	ld.global.f64 	%fd1, [%rd24];
	setp.le.s32 	%p2, %r3, %r2;
	mov.f64 	%fd161, 0d0000000000000000;
	mov.f64 	%fd143, 0d0000000000000000;
	mov.f64 	%fd145, 0d0000000000000000;
	mov.f64 	%fd147, 0d0000000000000000;
	mov.f64 	%fd164, %fd161;
	mov.f64 	%fd162, %fd161;
	mov.f64 	%fd165, %fd161;
	mov.f64 	%fd163, %fd161;
	mov.f64 	%fd166, %fd161;
	@%p2 bra 	$L__BB3_18;
	sub.s32 	%r27, %r3, %r2;
	add.s32 	%r6, %r2, 1;
	and.b32  	%r28, %r27, 1;
	setp.eq.b32 	%p3, %r28, 1;
	not.pred 	%p4, %p3;
	mov.f64 	%fd163, 0d0000000000000000;
	mov.u32 	%r47, %r2;
	mov.f64 	%fd162, %fd163;
	mov.f64 	%fd161, %fd163;
	@%p4 bra 	$L__BB3_7;
	setp.lt.s32 	%p5, %r4, 1;
	mul.wide.s32 	%rd25, %r5, 8;
	add.s64 	%rd6, %rd3, %rd25;
	mul.wide.s32 	%rd26, %r2, 4;
	add.s64 	%rd7, %rd1, %rd26;
	mov.f64 	%fd161, 0d0000000000000000;
	mov.f64 	%fd162, %fd161;
	mov.f64 	%fd163, %fd161;
	@%p5 bra 	$L__BB3_5;
	ld.global.f64 	%fd63, [%rd6];
	mul.lo.s32 	%r29, %r5, 3;
	mul.wide.s32 	%rd27, %r29, 8;
	add.s64 	%rd28, %rd2, %rd27;
	ld.global.f64 	%fd64, [%rd28];
	ld.global.f64 	%fd65, [%rd28+8];
	ld.global.f64 	%fd66, [%rd28+16];
	ld.global.u32 	%r30, [%rd7];
	mul.wide.s32 	%rd29, %r30, 8;
	add.s64 	%rd30, %rd4, %rd29;
	ld.global.f64 	%fd67, [%rd30];
	mov.f64 	%fd68, 0d3FF0000000000000;
	sub.f64 	%fd69, %fd68, %fd63;
	mul.f64 	%fd70, %fd63, %fd67;
	fma.rn.f64 	%fd71, %fd1, %fd69, %fd70;
	mul.f64 	%fd72, %fd64, %fd71;
	mov.f64 	%fd73, 0d0000000000000000;
	sub.f64 	%fd161, %fd73, %fd72;
	mul.f64 	%fd74, %fd65, %fd71;
	sub.f64 	%fd162, %fd73, %fd74;
	mul.f64 	%fd75, %fd66, %fd71;
	sub.f64 	%fd163, %fd73, %fd75;
$L__BB3_5:
	setp.gt.s32 	%p6, %r4, -1;
	mov.f64 	%fd164, 0d0000000000000000;
	mov.u32 	%r47, %r6;
	mov.f64 	%fd165, %fd164;
	mov.f64 	%fd166, %fd164;
	@%p6 bra 	$L__BB3_7;
	ld.global.f64 	%fd77, [%rd6+-8];
	mad.lo.s32 	%r31, %r5, 3, -3;
	mul.wide.s32 	%rd31, %r31, 8;
	add.s64 	%rd32, %rd2, %rd31;
	ld.global.f64 	%fd78, [%rd32];
	ld.global.f64 	%fd79, [%rd32+8];
	ld.global.f64 	%fd80, [%rd32+16];
	ld.global.u32 	%r32, [%rd7+4];
	mul.wide.s32 	%rd33, %r32, 8;
	add.s64 	%rd34, %rd4, %rd33;
	ld.global.f64 	%fd81, [%rd34];
	mov.f64 	%fd82, 0d3FF0000000000000;
	sub.f64 	%fd83, %fd82, %fd77;
	mul.f64 	%fd84, %fd77, %fd81;
	fma.rn.f64 	%fd85, %fd1, %fd83, %fd84;
	fma.rn.f64 	%fd147, %fd78, %fd85, 0d0000000000000000;
	fma.rn.f64 	%fd145, %fd79, %fd85, 0d0000000000000000;
	fma.rn.f64 	%fd143, %fd80, %fd85, 0d0000000000000000;
	mov.f64 	%fd164, %fd147;
	mov.f64 	%fd165, %fd145;
	mov.f64 	%fd166, %fd143;
$L__BB3_7:
	setp.eq.s32 	%p7, %r3, %r6;
	@%p7 bra 	$L__BB3_18;
	sub.s32 	%r52, %r47, %r3;
	mul.lo.s32 	%r33, %r47, 3;
	mul.lo.s32 	%r34, %r1, 3;
	sub.s32 	%r51, %r33, %r34;
	not.b32 	%r35, %r1;
	add.s32 	%r50, %r35, %r47;
	sub.s32 	%r49, %r47, %r2;
	add.s32 	%r48, %r47, 1;
	mov.f64 	%fd166, %fd143;
	mov.f64 	%fd165, %fd145;
	mov.f64 	%fd164, %fd147;
$L__BB3_9:
	ld.param.u64 	%rd72, [_Z22fvc_grad_internal_faceiPKiS0_S0_PKdS2_S2_S2_Pd_param_2];
	add.s32 	%r36, %r48, -1;
	setp.ge.s32 	%p8, %r49, %r4;
	cvt.s64.s32 	%rd8, %r36;
	cvta.to.global.u64 	%rd35, %rd72;
	mul.wide.s32 	%rd36, %r36, 4;
	add.s64 	%rd9, %rd35, %rd36;
	@%p8 bra 	$L__BB3_11;
	add.s32 	%r37, %r50, 1;
	mul.wide.s32 	%rd37, %r37, 8;
	add.s64 	%rd38, %rd3, %rd37;
	ld.global.f64 	%fd86, [%rd38];
	mul.wide.s32 	%rd39, %r51, 8;
	add.s64 	%rd40, %rd2, %rd39;
	ld.global.f64 	%fd87, [%rd40];
	ld.global.f64 	%fd88, [%rd40+8];
	ld.global.f64 	%fd89, [%rd40+16];
	ld.global.u32 	%r38, [%rd9];
	mul.wide.s32 	%rd41, %r38, 8;
	add.s64 	%rd42, %rd4, %rd41;
	ld.global.f64 	%fd90, [%rd42];
	mov.f64 	%fd91, 0d3FF0000000000000;
	sub.f64 	%fd92, %fd91, %fd86;
	mul.f64 	%fd93, %fd86, %fd90;
	fma.rn.f64 	%fd94, %fd1, %fd92, %fd93;
	mul.f64 	%fd95, %fd87, %fd94;
	sub.f64 	%fd161, %fd161, %fd95;
	mul.f64 	%fd96, %fd88, %fd94;
	sub.f64 	%fd162, %fd162, %fd96;
	mul.f64 	%fd97, %fd89, %fd94;
	sub.f64 	%fd163, %fd163, %fd97;
$L__BB3_11:
	setp.le.s32 	%p9, %r49, %r4;
	@%p9 bra 	$L__BB3_13;
	mul.wide.s32 	%rd43, %r50, 8;
	add.s64 	%rd44, %rd3, %rd43;
	ld.global.f64 	%fd98, [%rd44];
	add.s32 	%r39, %r51, -3;
	mul.wide.s32 	%rd45, %r39, 8;
	add.s64 	%rd46, %rd2, %rd45;
	ld.global.f64 	%fd99, [%rd46];
	ld.global.f64 	%fd100, [%rd46+8];
	ld.global.f64 	%fd101, [%rd46+16];
	ld.global.u32 	%r40, [%rd9+4];
	mul.wide.s32 	%rd47, %r40, 8;
	add.s64 	%rd48, %rd4, %rd47;
	ld.global.f64 	%fd102, [%rd48];
	mov.f64 	%fd103, 0d3FF0000000000000;
	sub.f64 	%fd104, %fd103, %fd98;
	mul.f64 	%fd105, %fd98, %fd102;
	fma.rn.f64 	%fd106, %fd1, %fd104, %fd105;
	fma.rn.f64 	%fd164, %fd99, %fd106, %fd164;
	fma.rn.f64 	%fd165, %fd100, %fd106, %fd165;
	fma.rn.f64 	%fd166, %fd101, %fd106, %fd166;
$L__BB3_13:
	add.s32 	%r41, %r49, 1;
	setp.ge.s32 	%p10, %r41, %r4;
	@%p10 bra 	$L__BB3_15;
	sub.s64 	%rd49, %rd8, %rd5;
	shl.b64 	%rd50, %rd49, 3;
	add.s64 	%rd51, %rd3, %rd50;
	ld.global.f64 	%fd107, [%rd51+8];
	add.s32 	%r42, %r51, 3;
	mul.wide.s32 	%rd52, %r42, 8;
	add.s64 	%rd53, %rd2, %rd52;
	ld.global.f64 	%fd108, [%rd53];
	ld.global.f64 	%fd109, [%rd53+8];
	ld.global.f64 	%fd110, [%rd53+16];
	ld.global.u32 	%r43, [%rd9+4];
	mul.wide.s32 	%rd54, %r43, 8;
	add.s64 	%rd55, %rd4, %rd54;
	ld.global.f64 	%fd111, [%rd55];
	mov.f64 	%fd112, 0d3FF0000000000000;
	sub.f64 	%fd113, %fd112, %fd107;
	mul.f64 	%fd114, %fd107, %fd111;
	fma.rn.f64 	%fd115, %fd1, %fd113, %fd114;
	mul.f64 	%fd116, %fd108, %fd115;
	sub.f64 	%fd161, %fd161, %fd116;
	mul.f64 	%fd117, %fd109, %fd115;
	sub.f64 	%fd162, %fd162, %fd117;
	mul.f64 	%fd118, %fd110, %fd115;
	sub.f64 	%fd163, %fd163, %fd118;
$L__BB3_15:
	add.s32 	%r44, %r49, 1;
	setp.le.s32 	%p11, %r44, %r4;
	@%p11 bra 	$L__BB3_17;
	add.s32 	%r45, %r50, 1;
	mul.wide.s32 	%rd56, %r45, 8;
	add.s64 	%rd57, %rd3, %rd56;
	ld.global.f64 	%fd119, [%rd57];
	mul.wide.s32 	%rd58, %r51, 8;
	add.s64 	%rd59, %rd2, %rd58;
	ld.global.f64 	%fd120, [%rd59];
	ld.global.f64 	%fd121, [%rd59+8];
	ld.global.f64 	%fd122, [%rd59+16];
	ld.global.u32 	%r46, [%rd9+8];
	mul.wide.s32 	%rd60, %r46, 8;
	add.s64 	%rd61, %rd4, %rd60;
	ld.global.f64 	%fd123, [%rd61];
	mov.f64 	%fd124, 0d3FF0000000000000;
	sub.f64 	%fd125, %fd124, %fd119;
	mul.f64 	%fd126, %fd119, %fd123;
	fma.rn.f64 	%fd127, %fd1, %fd125, %fd126;
	fma.rn.f64 	%fd164, %fd120, %fd127, %fd164;
	fma.rn.f64 	%fd165, %fd121, %fd127, %fd165;
	fma.rn.f64 	%fd166, %fd122, %fd127, %fd166;
$L__BB3_17:
	add.s32 	%r52, %r52, 2;
	add.s32 	%r51, %r51, 6;
	add.s32 	%r50, %r50, 2;
	add.s32 	%r49, %r49, 2;
	add.s32 	%r48, %r48, 2;
	setp.ne.s32 	%p12, %r52, 0;
	@%p12 bra 	$L__BB3_9;
$L__BB3_18:
	ld.param.u64 	%rd74, [_Z22fvc_grad_internal_faceiPKiS0_S0_PKdS2_S2_S2_Pd_param_8];
	ld.param.u64 	%rd73, [_Z22fvc_grad_internal_faceiPKiS0_S0_PKdS2_S2_S2_Pd_param_7];
	cvta.to.global.u64 	%rd62, %rd73;
	shl.b64 	%rd63, %rd5, 3;
	add.s64 	%rd64, %rd62, %rd63;
	ld.global.f64 	%fd128, [%rd64];
	add.f64 	%fd129, %fd161, %fd128;
	add.f64 	%fd130, %fd164, %fd129;
	cvta.to.global.u64 	%rd65, %rd74;
	add.s64 	%rd66, %rd65, %rd63;
	st.global.f64 	[%rd66], %fd130;
	mul.wide.s32 	%rd67, %r23, 8;
	add.s64 	%rd68, %rd64, %rd67;
	ld.global.f64 	%fd131, [%rd68];
	add.f64 	%fd132, %fd162, %fd131;
	add.f64 	%fd133, %fd165, %fd132;
	add.s64 	%rd69, %rd66, %rd67;
	st.global.f64 	[%rd69], %fd133;
	add.s64 	%rd70, %rd68, %rd67;
	ld.global.f64 	%fd134, [%rd70];
	add.f64 	%fd135, %fd163, %fd134;
	add.f64 	%fd136, %fd166, %fd135;
	add.s64 	%rd71, %rd69, %rd67;
	st.global.f64 	[%rd71], %fd136;
$L__BB3_19:
	ret;

}
	// .globl	_Z22fvc_grad_boundary_faceiiPKiS0_PKdS2_S2_Pd
.visible .entry _Z22fvc_grad_boundary_faceiiPKiS0_PKdS2_S2_Pd(
	.param .u32 _Z22fvc_grad_boundary_faceiiPKiS0_PKdS2_S2_Pd_param_0,
	.param .u32 _Z22fvc_grad_boundary_faceiiPKiS0_PKdS2_S2_Pd_param_1,
	.param .u64 .ptr .align 1 _Z22fvc_grad_boundary_faceiiPKiS0_PKdS2_S2_Pd_param_2,
	.param .u64 .ptr .align 1 _Z22fvc_grad_boundary_faceiiPKiS0_PKdS2_S2_Pd_param_3,
	.param .u64 .ptr .align 1 _Z22fvc_grad_boundary_faceiiPKiS0_PKdS2_S2_Pd_param_4,
	.param .u64 .ptr .align 1 _Z22fvc_grad_boundary_faceiiPKiS0_PKdS2_S2_Pd_param_5,
	.param .u64 .ptr .align 1 _Z22fvc_grad_boundary_faceiiPKiS0_PKdS2_S2_Pd_param_6,
	.param .u64 .ptr .align 1 _Z22fvc_grad_boundary_faceiiPKiS0_PKdS2_S2_Pd_param_7
)
{
	.reg .pred 	%p<11>;
	.reg .b32 	%r<38>;
	.reg .b64 	%rd<42>;
	.reg .b64 	%fd<166>;

	ld.param.u32 	%r21, [_Z22fvc_grad_boundary_faceiiPKiS0_PKdS2_S2_Pd_param_0];
	ld.param.u32 	%r22, [_Z22fvc_grad_boundary_faceiiPKiS0_PKdS2_S2_Pd_param_1];
	ld.param.u64 	%rd3, [_Z22fvc_grad_boundary_faceiiPKiS0_PKdS2_S2_Pd_param_2];
	ld.param.u64 	%rd4, [_Z22fvc_grad_boundary_faceiiPKiS0_PKdS2_S2_Pd_param_3];
	ld.param.u64 	%rd7, [_Z22fvc_grad_boundary_faceiiPKiS0_PKdS2_S2_Pd_param_4];
	ld.param.u64 	%rd8, [_Z22fvc_grad_boundary_faceiiPKiS0_PKdS2_S2_Pd_param_5];
	ld.param.u64 	%rd6, [_Z22fvc_grad_boundary_faceiiPKiS0_PKdS2_S2_Pd_param_7];
	cvta.to.global.u64 	%rd1, %rd8;
	cvta.to.global.u64 	%rd2, %rd7;
	mov.u32 	%r23, %ntid.x;
	mov.u32 	%r24, %ctaid.x;
	mov.u32 	%r25, %tid.x;
	mad.lo.s32 	%r1, %r23, %r24, %r25;
	setp.ge.s32 	%p1, %r1, %r22;
	@%p1 bra 	$L__BB4_14;
	cvta.to.global.u64 	%rd9, %rd3;
	cvta.to.global.u64 	%rd10, %rd4;
	mul.wide.s32 	%rd11, %r1, 4;
	add.s64 	%rd12, %rd9, %rd11;
	ld.global.u32 	%r35, [%rd12];
	ld.global.u32 	%r3, [%rd12+4];
	mul.wide.s32 	%rd13, %r35, 4;
	add.s64 	%rd14, %rd10, %rd13;
	ld.global.u32 	%r4, [%rd14];
	setp.ge.s32 	%p2, %r35, %r3;
	mov.f64 	%fd163, 0d0000000000000000;
	mov.f64 	%fd164, %fd163;
	mov.f64 	%fd165, %fd163;
	@%p2 bra 	$L__BB4_13;
	sub.s32 	%r5, %r3, %r35;
	sub.s32 	%r26, %r35, %r3;
	setp.gt.u32 	%p3, %r26, -8;
	mov.f64 	%fd165, 0d0000000000000000;
	mov.f64 	%fd164, %fd165;
	mov.f64 	%fd163, %fd165;
	@%p3 bra 	$L__BB4_5;
	mul.lo.s32 	%r33, %r35, 3;
	and.b32  	%r27, %r5, -8;
	neg.s32 	%r32, %r27;
	mov.f64 	%fd165, 0d0000000000000000;
$L__BB4_4:
	.pragma "nounroll";
	mul.wide.s32 	%rd15, %r33, 8;
	add.s64 	%rd16, %rd2, %rd15;
	ld.global.f64 	%fd41, [%rd16];
	ld.global.f64 	%fd42, [%rd16+8];
	ld.global.f64 	%fd43, [%rd16+16];
	mul.wide.s32 	%rd17, %r35, 8;
	add.s64 	%rd18, %rd1, %rd17;
	ld.global.f64 	%fd44, [%rd18];
	fma.rn.f64 	%fd45, %fd41, %fd44, %fd163;
	fma.rn.f64 	%fd46, %fd42, %fd44, %fd164;
	fma.rn.f64 	%fd47, %fd43, %fd44, %fd165;
	ld.global.f64 	%fd48, [%rd16+24];
	ld.global.f64 	%fd49, [%rd16+32];
	ld.global.f64 	%fd50, [%rd16+40];
	ld.global.f64 	%fd51, [%rd18+8];
	fma.rn.f64 	%fd52, %fd48, %fd51, %fd45;
	fma.rn.f64 	%fd53, %fd49, %fd51, %fd46;
	fma.rn.f64 	%fd54, %fd50, %fd51, %fd47;
	ld.global.f64 	%fd55, [%rd16+48];
	ld.global.f64 	%fd56, [%rd16+56];
	ld.global.f64 	%fd57, [%rd16+64];
	ld.global.f64 	%fd58, [%rd18+16];
	fma.rn.f64 	%fd59, %fd55, %fd58, %fd52;
	fma.rn.f64 	%fd60, %fd56, %fd58, %fd53;
	fma.rn.f64 	%fd61, %fd57, %fd58, %fd54;
	ld.global.f64 	%fd62, [%rd16+72];
	ld.global.f64 	%fd63, [%rd16+80];
	ld.global.f64 	%fd64, [%rd16+88];
	ld.global.f64 	%fd65, [%rd18+24];
	fma.rn.f64 	%fd66, %fd62, %fd65, %fd59;
	fma.rn.f64 	%fd67, %fd63, %fd65, %fd60;
	fma.rn.f64 	%fd68, %fd64, %fd65, %fd61;
	ld.global.f64 	%fd69, [%rd16+96];
	ld.global.f64 	%fd70, [%rd16+104];
	ld.global.f64 	%fd71, [%rd16+112];
	ld.global.f64 	%fd72, [%rd18+32];
	fma.rn.f64 	%fd73, %fd69, %fd72, %fd66;
	fma.rn.f64 	%fd74, %fd70, %fd72, %fd67;
	fma.rn.f64 	%fd75, %fd71, %fd72, %fd68;
	ld.global.f64 	%fd76, [%rd16+120];
	ld.global.f64 	%fd77, [%rd16+128];
	ld.global.f64 	%fd78, [%rd16+136];
	ld.global.f64 	%fd79, [%rd18+40];
	fma.rn.f64 	%fd80, %fd76, %fd79, %fd73;
	fma.rn.f64 	%fd81, %fd77, %fd79, %fd74;
	fma.rn.f64 	%fd82, %fd78, %fd79, %fd75;
	ld.global.f64 	%fd83, [%rd16+144];
	ld.global.f64 	%fd84, [%rd16+152];
	ld.global.f64 	%fd85, [%rd16+160];
	ld.global.f64 	%fd86, [%rd18+48];
	fma.rn.f64 	%fd87, %fd83, %fd86, %fd80;
	fma.rn.f64 	%fd88, %fd84, %fd86, %fd81;
	fma.rn.f64 	%fd89, %fd85, %fd86, %fd82;
	ld.global.f64 	%fd90, [%rd16+168];
	ld.global.f64 	%fd91, [%rd16+176];
	ld.global.f64 	%fd92, [%rd16+184];
	ld.global.f64 	%fd93, [%rd18+56];
	fma.rn.f64 	%fd163, %fd90, %fd93, %fd87;
	fma.rn.f64 	%fd164, %fd91, %fd93, %fd88;
	fma.rn.f64 	%fd165, %fd92, %fd93, %fd89;
	add.s32 	%r35, %r35, 8;
	add.s32 	%r33, %r33, 24;
	add.s32 	%r32, %r32, 8;
	setp.ne.s32 	%p4, %r32, 0;
	@%p4 bra 	$L__BB4_4;
$L__BB4_5:
	and.b32  	%r15, %r5, 7;
	setp.eq.s32 	%p5, %r15, 0;
	@%p5 bra 	$L__BB4_13;
	setp.lt.u32 	%p6, %r15, 4;
	@%p6 bra 	$L__BB4_8;
	mul.lo.s32 	%r28, %r35, 3;
	mul.wide.s32 	%rd19, %r28, 8;
	add.s64 	%rd20, %rd2, %rd19;
	ld.global.f64 	%fd95, [%rd20];
	ld.global.f64 	%fd96, [%rd20+8];
	ld.global.f64 	%fd97, [%rd20+16];
	mul.wide.s32 	%rd21, %r35, 8;
	add.s64 	%rd22, %rd1, %rd21;
	ld.global.f64 	%fd98, [%rd22];
	fma.rn.f64 	%fd99, %fd95, %fd98, %fd163;
	fma.rn.f64 	%fd100, %fd96, %fd98, %fd164;
	fma.rn.f64 	%fd101, %fd97, %fd98, %fd165;
	ld.global.f64 	%fd102, [%rd20+24];
	ld.global.f64 	%fd103, [%rd20+32];
	ld.global.f64 	%fd104, [%rd20+40];
	ld.global.f64 	%fd105, [%rd22+8];
	fma.rn.f64 	%fd106, %fd102, %fd105, %fd99;
	fma.rn.f64 	%fd107, %fd103, %fd105, %fd100;
	fma.rn.f64 	%fd108, %fd104, %fd105, %fd101;
	ld.global.f64 	%fd109, [%rd20+48];
	ld.global.f64 	%fd110, [%rd20+56];
	ld.global.f64 	%fd111, [%rd20+64];
	ld.global.f64 	%fd112, [%rd22+16];
	fma.rn.f64 	%fd113, %fd109, %fd112, %fd106;
	fma.rn.f64 	%fd114, %fd110, %fd112, %fd107;
	fma.rn.f64 	%fd115, %fd111, %fd112, %fd108;
	ld.global.f64 	%fd116, [%rd20+72];
	ld.global.f64 	%fd117, [%rd20+80];
	ld.global.f64 	%fd118, [%rd20+88];
	ld.global.f64 	%fd119, [%rd22+24];
	fma.rn.f64 	%fd163, %fd116, %fd119, %fd113;
	fma.rn.f64 	%fd164, %fd117, %fd119, %fd114;
	fma.rn.f64 	%fd165, %fd118, %fd119, %fd115;
	add.s32 	%r35, %r35, 4;
$L__BB4_8:
	and.b32  	%r18, %r5, 3;
	setp.eq.s32 	%p7, %r18, 0;
	@%p7 bra 	$L__BB4_13;
	setp.eq.s32 	%p8, %r18, 1;
	@%p8 bra 	$L__BB4_11;
	mul.lo.s32 	%r29, %r35, 3;
	mul.wide.s32 	%rd23, %r29, 8;
	add.s64 	%rd24, %rd2, %rd23;
	ld.global.f64 	%fd121, [%rd24];
	ld.global.f64 	%fd122, [%rd24+8];
	ld.global.f64 	%fd123, [%rd24+16];
	mul.wide.s32 	%rd25, %r35, 8;
	add.s64 	%rd26, %rd1, %rd25;
	ld.global.f64 	%fd124, [%rd26];
	fma.rn.f64 	%fd125, %fd121, %fd124, %fd163;
	fma.rn.f64 	%fd126, %fd122, %fd124, %fd164;
	fma.rn.f64 	%fd127, %fd123, %fd124, %fd165;
	ld.global.f64 	%fd128, [%rd24+24];
	ld.global.f64 	%fd129, [%rd24+32];
	ld.global.f64 	%fd130, [%rd24+40];
	ld.global.f64 	%fd131, [%rd26+8];
	fma.rn.f64 	%fd163, %fd128, %fd131, %fd125;
	fma.rn.f64 	%fd164, %fd129, %fd131, %fd126;
	fma.rn.f64 	%fd165, %fd130, %fd131, %fd127;
	add.s32 	%r35, %r35, 2;
$L__BB4_11:
	and.b32  	%r30, %r5, 1;
	setp.eq.b32 	%p9, %r30, 1;
	not.pred 	%p10, %p9;
	@%p10 bra 	$L__BB4_13;
	mul.lo.s32 	%r31, %r35, 3;
	mul.wide.s32 	%rd27, %r31, 8;
	add.s64 	%rd28, %rd2, %rd27;
	ld.global.f64 	%fd132, [%rd28];
	ld.global.f64 	%fd133, [%rd28+8];
	ld.global.f64 	%fd134, [%rd28+16];
	mul.wide.s32 	%rd29, %r35, 8;
	add.s64 	%rd30, %rd1, %rd29;
	ld.global.f64 	%fd135, [%rd30];
	fma.rn.f64 	%fd163, %fd132, %fd135, %fd163;
	fma.rn.f64 	%fd164, %fd133, %fd135, %fd164;
	fma.rn.f64 	%fd165, %fd134, %fd135, %fd165;
$L__BB4_13:
	ld.param.u64 	%rd41, [_Z22fvc_grad_boundary_faceiiPKiS0_PKdS2_S2_Pd_param_6];
	cvta.to.global.u64 	%rd31, %rd41;
	mul.wide.s32 	%rd32, %r4, 8;
	add.s64 	%rd33, %rd31, %rd32;
	ld.global.f64 	%fd136, [%rd33];
	add.f64 	%fd137, %fd163, %fd136;
	cvta.to.global.u64 	%rd34, %rd6;
	add.s64 	%rd35, %rd34, %rd32;
	st.global.f64 	[%rd35], %fd137;
	mul.wide.s32 	%rd36, %r21, 8;
	add.s64 	%rd37, %rd33, %rd36;
	ld.global.f64 	%fd138, [%rd37];
	add.f64 	%fd139, %fd164, %fd138;
	add.s64 	%rd38, %rd35, %rd36;
	st.global.f64 	[%rd38], %fd139;
	add.s64 	%rd39, %rd37, %rd36;
	ld.global.f64 	%fd140, [%rd39];
	add.f64 	%fd141, %fd165, %fd140;
	add.s64 	%rd40, %rd38, %rd36;
	st.global.f64 	[%rd40], %fd141;
$L__BB4_14:
	ret;

}
	// .globl	_Z12add_fvMatrixiiPKiPKdS2_S2_S2_PdS3_
.visible .entry _Z12add_fvMatrixiiPKiPKdS2_S2_S2_PdS3_(
	.param .u32 _Z12add_fvMatrixiiPKiPKdS2_S2_S2_PdS3__param_0,
	.param .u32 _Z12add_fvMatrixiiPKiPKdS2_S2_S2_PdS3__param_1,
	.param .u64 .ptr .align 1 _Z12add_fvMatrixiiPKiPKdS2_S2_S2_PdS3__param_2,
	.param .u64 .ptr .align 1 _Z12add_fvMatrixiiPKiPKdS2_S2_S2_PdS3__param_3,
	.param .u64 .ptr .align 1 _Z12add_fvMatrixiiPKiPKdS2_S2_S2_PdS3__param_4,
	.param .u64 .ptr .align 1 _Z12add_fvMatrixiiPKiPKdS2_S2_S2_PdS3__param_5,
	.param .u64 .ptr .align 1 _Z12add_fvMatrixiiPKiPKdS2_S2_S2_PdS3__param_6,
	.param .u64 .ptr .align 1 _Z12add_fvMatrixiiPKiPKdS2_S2_S2_PdS3__param_7,
	.param .u64 .ptr .align 1 _Z12add_fvMatrixiiPKiPKdS2_S2_S2_PdS3__param_8
)
{
	.reg .pred 	%p<7>;
	.reg .b32 	%r<29>;
	.reg .b64 	%rd<54>;
	.reg .b64 	%fd<45>;

	ld.param.u32 	%r17, [_Z12add_fvMatrixiiPKiPKdS2_S2_S2_PdS3__param_0];
	ld.param.u32 	%r18, [_Z12add_fvMatrixiiPKiPKdS2_S2_S2_PdS3__param_1];
	ld.param.u64 	%rd7, [_Z12add_fvMatrixiiPKiPKdS2_S2_S2_PdS3__param_2];
	ld.param.u64 	%rd8, [_Z12add_fvMatrixiiPKiPKdS2_S2_S2_PdS3__param_3];
	ld.param.u64 	%rd12, [_Z12add_fvMatrixiiPKiPKdS2_S2_S2_PdS3__param_5];
	ld.param.u64 	%rd13, [_Z12add_fvMatrixiiPKiPKdS2_S2_S2_PdS3__param_7];
	cvta.to.global.u64 	%rd1, %rd13;
	cvta.to.global.u64 	%rd2, %rd12;
	cvta.to.global.u64 	%rd3, %rd8;
	mov.u32 	%r19, %ntid.x;
	mov.u32 	%r20, %ctaid.x;
	mov.u32 	%r21, %tid.x;
	mad.lo.s32 	%r1, %r19, %r20, %r21;
	setp.ge.s32 	%p1, %r1, %r17;
	@%p1 bra 	$L__BB5_9;
	cvta.to.global.u64 	%rd14, %rd7;
	mul.wide.s32 	%rd15, %r1, 4;
	add.s64 	%rd16, %rd14, %rd15;
	ld.global.u32 	%r2, [%rd16];
	ld.global.u32 	%r3, [%rd16+4];
	add.s32 	%r4, %r18, %r17;
	setp.ge.s32 	%p2, %r2, %r3;
	@%p2 bra 	$L__BB5_8;
	sub.s32 	%r22, %r3, %r2;
	and.b32  	%r5, %r22, 3;
	setp.eq.s32 	%p3, %r5, 0;
	mov.u32 	%r26, %r2;
	@%p3 bra 	$L__BB5_5;
	neg.s32 	%r24, %r5;
	mul.wide.s32 	%rd21, %r4, 8;
	mul.wide.s32 	%rd24, %r4, 16;
	mov.u32 	%r26, %r2;
$L__BB5_4:
	.pragma "nounroll";
	mul.wide.s32 	%rd17, %r26, 8;
	add.s64 	%rd18, %rd1, %rd17;
	add.s64 	%rd19, %rd2, %rd17;
	add.s64 	%rd20, %rd3, %rd17;
	ld.global.f64 	%fd1, [%rd20];
	ld.global.f64 	%fd2, [%rd19];
	add.f64 	%fd3, %fd1, %fd2;
	st.global.f64 	[%rd18], %fd3;
	add.s64 	%rd22, %rd19, %rd21;
	ld.global.f64 	%fd4, [%rd22];
	add.f64 	%fd5, %fd1, %fd4;
	add.s64 	%rd23, %rd18, %rd21;
	st.global.f64 	[%rd23], %fd5;
	add.s64 	%rd25, %rd19, %rd24;
	ld.global.f64 	%fd6, [%rd25];
	add.f64 	%fd7, %fd1, %fd6;
	add.s64 	%rd26, %rd18, %rd24;
	st.global.f64 	[%rd26], %fd7;
	add.s32 	%r26, %r26, 1;
	add.s32 	%r24, %r24, 1;
	setp.ne.s32 	%p4, %r24, 0;
	@%p4 bra 	$L__BB5_4;
$L__BB5_5:
	sub.s32 	%r23, %r2, %r3;
	setp.gt.u32 	%p5, %r23, -4;
	@%p5 bra 	$L__BB5_8;
	sub.s32 	%r27, %r26, %r3;
	mul.wide.s32 	%rd4, %r4, 16;
	add.s64 	%rd5, %rd1, 16;
	mul.wide.s32 	%rd6, %r4, 8;
$L__BB5_7:
	ld.param.u64 	%rd50, [_Z12add_fvMatrixiiPKiPKdS2_S2_S2_PdS3__param_3];
	mul.wide.s32 	%rd27, %r26, 8;
	cvta.to.global.u64 	%rd28, %rd50;
	add.s64 	%rd29, %rd28, %rd27;
	add.s64 	%rd30, %rd2, %rd27;
	add.s64 	%rd31, %rd5, %rd27;
	ld.global.f64 	%fd8, [%rd29];
	ld.global.f64 	%fd9, [%rd30];
	add.f64 	%fd10, %fd8, %fd9;
	st.global.f64 	[%rd31+-16], %fd10;
	add.s64 	%rd32, %rd30, %rd6;
	ld.global.f64 	%fd11, [%rd32];
	add.f64 	%fd12, %fd8, %fd11;
	add.s64 	%rd33, %rd31, %rd6;
	st.global.f64 	[%rd33+-16], %fd12;
	add.s64 	%rd34, %rd30, %rd4;
	ld.global.f64 	%fd13, [%rd34];
	add.f64 	%fd14, %fd8, %fd13;
	add.s64 	%rd35, %rd31, %rd4;
	st.global.f64 	[%rd35+-16], %fd14;
	ld.global.f64 	%fd15, [%rd29+8];
	ld.global.f64 	%fd16, [%rd30+8];
	add.f64 	%fd17, %fd15, %fd16;
	st.global.f64 	[%rd31+-8], %fd17;
	ld.global.f64 	%fd18, [%rd32+8];
	add.f64 	%fd19, %fd15, %fd18;
	st.global.f64 	[%rd33+-8], %fd19;
	ld.global.f64 	%fd20, [%rd34+8];
	add.f64 	%fd21, %fd15, %fd20;
	st.global.f64 	[%rd35+-8], %fd21;
	ld.global.f64 	%fd22, [%rd29+16];
	ld.global.f64 	%fd23, [%rd30+16];
	add.f64 	%fd24, %fd22, %fd23;
	st.global.f64 	[%rd31], %fd24;
	ld.global.f64 	%fd25, [%rd32+16];
	add.f64 	%fd26, %fd22, %fd25;
	st.global.f64 	[%rd33], %fd26;
	ld.global.f64 	%fd27, [%rd34+16];
	add.f64 	%fd28, %fd22, %fd27;
	st.global.f64 	[%rd35], %fd28;
	ld.global.f64 	%fd29, [%rd29+24];
	ld.global.f64 	%fd30, [%rd30+24];
	add.f64 	%fd31, %fd29, %fd30;
	st.global.f64 	[%rd31+8], %fd31;
	ld.global.f64 	%fd32, [%rd32+24];
	add.f64 	%fd33, %fd29, %fd32;
	st.global.f64 	[%rd33+8], %fd33;
	ld.global.f64 	%fd34, [%rd34+24];
	add.f64 	%fd35, %fd29, %fd34;
	st.global.f64 	[%rd35+8], %fd35;
	add.s32 	%r26, %r26, 4;
	add.s32 	%r27, %r27, 4;
	setp.ne.s32 	%p6, %r27, 0;
	@%p6 bra 	$L__BB5_7;
$L__BB5_8:
	ld.param.u64 	%rd53, [_Z12add_fvMatrixiiPKiPKdS2_S2_S2_PdS3__param_8];
	ld.param.u64 	%rd52, [_Z12add_fvMatrixiiPKiPKdS2_S2_S2_PdS3__param_6];
	ld.param.u64 	%rd51, [_Z12add_fvMatrixiiPKiPKdS2_S2_S2_PdS3__param_4];
	cvta.to.global.u64 	%rd36, %rd52;
	mul.wide.s32 	%rd37, %r1, 8;
	add.s64 	%rd38, %rd36, %rd37;
	ld.global.f64 	%fd36, [%rd38];
	cvta.to.global.u64 	%rd39, %rd51;
	add.s64 	%rd40, %rd39, %rd37;
	ld.global.f64 	%fd37, [%rd40];
	add.f64 	%fd38, %fd36, %fd37;
	cvta.to.global.u64 	%rd41, %rd53;
	add.s64 	%rd42, %rd41, %rd37;
	st.global.f64 	[%rd42], %fd38;
	mul.wide.s32 	%rd43, %r17, 8;
	add.s64 	%rd44, %rd38, %rd43;
	ld.global.f64 	%fd39, [%rd44];
	add.s64 	%rd45, %rd40, %rd43;
	ld.global.f64 	%fd40, [%rd45];
	add.f64 	%fd41, %fd39, %fd40;
	add.s64 	%rd46, %rd42, %rd43;
	st.global.f64 	[%rd46], %fd41;
	add.s64 	%rd47, %rd44, %rd43;
	ld.global.f64 	%fd42, [%rd47];
	add.s64 	%rd48, %rd45, %rd43;
	ld.global.f64 	%fd43, [%rd48];
	add.f64 	%fd44, %fd42, %fd43;
	add.s64 	%rd49, %rd46, %rd43;
	st.global.f64 	[%rd49], %fd44;
$L__BB5_9:
	ret;

}


// ===== COMPILED SASS (sm_100) =====

	.target	sm_100

	.elftype	@"ET_EXEC"


//--------------------- .note.nv.tkinfo           --------------------------
	.section	.note.nv.tkinfo,"",@"SHT_NOTE"
	.sectionflags	@"SHF_NOTE_NV_TKINFO"
	.tkinfo
        /*0018*/ 	.word	0x00000002
        /*0030*/ 	.string	""
        /*0030*/ 	.string	"ptxas"
        /*0030*/ 	.string	"Cuda compilation tools, release 13.0, V13.0.88"
        /*0030*/ 	.string	"Build cuda_13.0.r13.0/compiler.36424714_0"
        /*0030*/ 	.string	"-arch sm_100 -m 64 "



//--------------------- .note.nv.cuinfo           --------------------------
	.section	.note.nv.cuinfo,"",@"SHT_NOTE"
	.sectionflags	@"SHF_NOTE_NV_CUINFO"
        /*0018*/ 	.short	0x0002
        /*001a*/ 	.short	0x0064
        /*001c*/ 	.short	0x0082
	.zero		2


//--------------------- .nv.info                  --------------------------
	.section	.nv.info,"",@"SHT_CUDA_INFO"
	.align	4


	//----- nvinfo : EIATTR_REGCOUNT
	.align		4
        /*0000*/ 	.byte	0x04, 0x2f
        /*0002*/ 	.short	(.L_1 - .L_0)
	.align		4
.L_0:
        /*0004*/ 	.word	index@(_Z7fvm_ddtiidPKiS0_PKdS2_S2_S2_S2_S2_PdS3_)
        /*0008*/ 	.word	0x0000001e


	//----- nvinfo : EIATTR_FRAME_SIZE
	.align		4
.L_1:
        /*000c*/ 	.byte	0x04, 0x11
        /*000e*/ 	.short	(.L_3 - .L_2)
	.align		4
.L_2:
        /*0010*/ 	.word	index@(_Z7fvm_ddtiidPKiS0_PKdS2_S2_S2_S2_S2_PdS3_)
        /*0014*/ 	.word	0x00000000


	//----- nvinfo : EIATTR_REGCOUNT
	.align		4
.L_3:
        /*0018*/ 	.byte	0x04, 0x2f
        /*001a*/ 	.short	(.L_5 - .L_4)
	.align		4
.L_4:
        /*001c*/ 	.word	index@(_Z16fvm_div_internaliiPKiS0_PKdS2_S2_S2_PdS3_)
        /*0020*/ 	.word	0x00000020


	//----- nvinfo : EIATTR_FRAME_SIZE
	.align		4
.L_5:
        /*0024*/ 	.byte	0x04, 0x11
        /*0026*/ 	.short	(.L_7 - .L_6)
	.align		4
.L_6:
        /*0028*/ 	.word	index@(_Z16fvm_div_internaliiPKiS0_PKdS2_S2_S2_PdS3_)
        /*002c*/ 	.word	0x00000000


	//----- nvinfo : EIATTR_REGCOUNT
	.align		4
.L_7:
        /*0030*/ 	.byte	0x04, 0x2f
        /*0032*/ 	.short	(.L_9 - .L_8)
	.align		4
.L_8:
        /*0034*/ 	.word	index@(_Z16fvm_div_boundaryiiiPKiS0_S0_S0_PKdS2_S2_S2_PdS3_)
        /*0038*/ 	.word	0x00000022


	//----- nvinfo : EIATTR_FRAME_SIZE
	.align		4
.L_9:
        /*003c*/ 	.byte	0x04, 0x11
        /*003e*/ 	.short	(.L_11 - .L_10)
	.align		4
.L_10:
        /*0040*/ 	.word	index@(_Z16fvm_div_boundaryiiiPKiS0_S0_S0_PKdS2_S2_S2_PdS3_)
        /*0044*/ 	.word	0x00000000


	//----- nvinfo : EIATTR_REGCOUNT
	.align		4
.L_11:
        /*0048*/ 	.byte	0x04, 0x2f
        /*004a*/ 	.short	(.L_13 - .L_12)
	.align		4
.L_12:
        /*004c*/ 	.word	index@(_Z22fvc_grad_internal_faceiPKiS0_S0_PKdS2_S2_S2_Pd)
        /*0050*/ 	.word	0x00000028


	//----- nvinfo : EIATTR_FRAME_SIZE
	.align		4
.L_13:
        /*0054*/ 	.byte	0x04, 0x11
        /*0056*/ 	.short	(.L_15 - .L_14)
	.align		4
.L_14:
        /*0058*/ 	.word	index@(_Z22fvc_grad_internal_faceiPKiS0_S0_PKdS2_S2_S2_Pd)
        /*005c*/ 	.word	0x00000000


	//----- nvinfo : EIATTR_REGCOUNT
	.align		4
.L_15:
        /*0060*/ 	.byte	0x04, 0x2f
        /*0062*/ 	.short	(.L_17 - .L_16)
	.align		4
.L_16:
        /*0064*/ 	.word	index@(_Z22fvc_grad_boundary_faceiiPKiS0_PKdS2_S2_Pd)
        /*0068*/ 	.word	0x00000020


	//----- nvinfo : EIATTR_FRAME_SIZE
	.align		4
.L_17:
        /*006c*/ 	.byte	0x04, 0x11
        /*006e*/ 	.short	(.L_19 - .L_18)
	.align		4
.L_18:
        /*0070*/ 	.word	index@(_Z22fvc_grad_boundary_faceiiPKiS0_PKdS2_S2_Pd)
        /*0074*/ 	.word	0x00000000


	//----- nvinfo : EIATTR_REGCOUNT
	.align		4
.L_19:
        /*0078*/ 	.byte	0x04, 0x2f
        /*007a*/ 	.short	(.L_21 - .L_20)
	.align		4
.L_20:
        /*007c*/ 	.word	index@(_Z12add_fvMatrixiiPKiPKdS2_S2_S2_PdS3_)
        /*0080*/ 	.word	0x00000020


	//----- nvinfo : EIATTR_FRAME_SIZE
	.align		4
.L_21:
        /*0084*/ 	.byte	0x04, 0x11
        /*0086*/ 	.short	(.L_23 - .L_22)
	.align		4
.L_22:
        /*0088*/ 	.word	index@(_Z12add_fvMatrixiiPKiPKdS2_S2_S2_PdS3_)
        /*008c*/ 	.word	0x00000000


	//----- nvinfo : EIATTR_MIN_STACK_SIZE
	.align		4
.L_23:
        /*0090*/ 	.byte	0x04, 0x12
        /*0092*/ 	.short	(.L_25 - .L_24)
	.align		4
.L_24:
        /*0094*/ 	.word	index@(_Z12add_fvMatrixiiPKiPKdS2_S2_S2_PdS3_)
        /*0098*/ 	.word	0x00000000


	//----- nvinfo : EIATTR_MIN_STACK_SIZE
	.align		4
.L_25:
        /*009c*/ 	.byte	0x04, 0x12
        /*009e*/ 	.short	(.L_27 - .L_26)
	.align		4
.L_26:
        /*00a0*/ 	.word	index@(_Z22fvc_grad_boundary_faceiiPKiS0_PKdS2_S2_Pd)
        /*00a4*/ 	.word	0x00000000


	//----- nvinfo : EIATTR_MIN_STACK_SIZE
	.align		4
.L_27:
        /*00a8*/ 	.byte	0x04, 0x12
        /*00aa*/ 	.short	(.L_29 - .L_28)
	.align		4
.L_28:
        /*00ac*/ 	.word	index@(_Z22fvc_grad_internal_faceiPKiS0_S0_PKdS2_S2_S2_Pd)
        /*00b0*/ 	.word	0x00000000


	//----- nvinfo : EIATTR_MIN_STACK_SIZE
	.align		4
.L_29:
        /*00b4*/ 	.byte	0x04, 0x12
        /*00b6*/ 	.short	(.L_31 - .L_30)
	.align		4
.L_30:
        /*00b8*/ 	.word	index@(_Z16fvm_div_boundaryiiiPKiS0_S0_S0_PKdS2_S2_S2_PdS3_)
        /*00bc*/ 	.word	0x00000000


	//----- nvinfo : EIATTR_MIN_STACK_SIZE
	.align		4
.L_31:
        /*00c0*/ 	.byte	0x04, 0x12
        /*00c2*/ 	.short	(.L_33 - .L_32)
	.align		4
.L_32:
        /*00c4*/ 	.word	index@(_Z16fvm_div_internaliiPKiS0_PKdS2_S2_S2_PdS3_)
        /*00c8*/ 	.word	0x00000000


	//----- nvinfo : EIATTR_MIN_STACK_SIZE
	.align		4
.L_33:
        /*00cc*/ 	.byte	0x04, 0x12
        /*00ce*/ 	.short	(.L_35 - .L_34)
	.align		4
.L_34:
        /*00d0*/ 	.word	index@(_Z7fvm_ddtiidPKiS0_PKdS2_S2_S2_S2_S2_PdS3_)
        /*00d4*/ 	.word	0x00000000
.L_35:


//--------------------- .nv.compat                --------------------------
	.section	.nv.compat,"",@"SHT_CUDA_COMPAT_INFO"
	.align	4
        /*0000*/ 	.byte	0x02, 0x09, 0x00, 0x00, 0x02, 0x02, 0x01, 0x00, 0x02, 0x05, 0x05, 0x00, 0x03, 0x07, 0x01, 0x01
        /*0010*/ 	.byte	0x02, 0x03, 0x00, 0x00, 0x02, 0x06, 0x01, 0x00, 0x04, 0x0b, 0x08, 0x00, 0x01, 0x00, 0x00, 0x00
        /*0020*/ 	.byte	0x00, 0x00, 0x00, 0x00


//--------------------- .nv.info._Z12add_fvMatrixiiPKiPKdS2_S2_S2_PdS3_ --------------------------
	.section	.nv.info._Z12add_fvMatrixiiPKiPKdS2_S2_S2_PdS3_,"",@"SHT_CUDA_INFO"
	.sectionflags	@""
	.align	4


	//----- nvinfo : EIATTR_CUDA_API_VERSION
	.align		4
        /*0000*/ 	.byte	0x04, 0x37
        /*0002*/ 	.short	(.L_37 - .L_36)
.L_36:
        /*0004*/ 	.word	0x00000082


	//----- nvinfo : EIATTR_KPARAM_INFO
	.align		4
.L_37:
        /*0008*/ 	.byte	0x04, 0x17
        /*000a*/ 	.short	(.L_39 - .L_38)
.L_38:
        /*000c*/ 	.word	0x00000000
        /*0010*/ 	.short	0x0008
        /*0012*/ 	.short	0x0038
        /*0014*/ 	.byte	0x00, 0xf5, 0x21, 0x00


	//----- nvinfo : EIATTR_KPARAM_INFO
	.align		4
.L_39:
        /*0018*/ 	.byte	0x04, 0x17
        /*001a*/ 	.short	(.L_41 - .L_40)
.L_40:
        /*001c*/ 	.word	0x00000000
        /*0020*/ 	.short	0x0007
        /*0022*/ 	.short	0x0030
        /*0024*/ 	.byte	0x00, 0xf5, 0x21, 0x00


	//----- nvinfo : EIATTR_KPARAM_INFO
	.align		4
.L_41:
        /*0028*/ 	.byte	0x04, 0x17
        /*002a*/ 	.short	(.L_43 - .L_42)
.L_42:
        /*002c*/ 	.word	0x00000000
        /*0030*/ 	.short	0x0006
        /*0032*/ 	.short	0x0028
        /*0034*/ 	.byte	0x00, 0xf5, 0x21, 0x00


	//----- nvinfo : EIATTR_KPARAM_INFO
	.align		4
.L_43:
        /*0038*/ 	.byte	0x04, 0x17
        /*003a*/ 	.short	(.L_45 - .L_44)
.L_44:
        /*003c*/ 	.word	0x00000000
        /*0040*/ 	.short	0x0005
        /*0042*/ 	.short	0x0020
        /*0044*/ 	.byte	0x00, 0xf5, 0x21, 0x00


	//----- nvinfo : EIATTR_KPARAM_INFO
	.align		4
.L_45:
        /*0048*/ 	.byte	0x04, 0x17
        /*004a*/ 	.short	(.L_47 - .L_46)
.L_46:
        /*004c*/ 	.word	0x00000000
        /*0050*/ 	.short	0x0004
        /*0052*/ 	.short	0x0018
        /*0054*/ 	.byte	0x00, 0xf5, 0x21, 0x00


	//----- nvinfo : EIATTR_KPARAM_INFO
	.align		4
.L_47:
        /*0058*/ 	.byte	0x04, 0x17
        /*005a*/ 	.short	(.L_49 - .L_48)
.L_48:
        /*005c*/ 	.word	0x00000000
        /*0060*/ 	.short	0x0003
        /*0062*/ 	.short	0x0010
        /*0064*/ 	.byte	0x00, 0xf5, 0x21, 0x00


	//----- nvinfo : EIATTR_KPARAM_INFO
	.align		4
.L_49:
        /*0068*/ 	.byte	0x04, 0x17
        /*006a*/ 	.short	(.L_51 - .L_50)
.L_50:
        /*006c*/ 	.word	0x00000000
        /*0070*/ 	.short	0x0002
        /*0072*/ 	.short	0x0008
        /*0074*/ 	.byte	0x00, 0xf5, 0x21, 0x00


	//----- nvinfo : EIATTR_KPARAM_INFO
	.align		4
.L_51:
        /*0078*/ 	.byte	0x04, 0x17
        /*007a*/ 	.short	(.L_53 - .L_52)
.L_52:
        /*007c*/ 	.word	0x00000000
        /*0080*/ 	.short	0x0001
        /*0082*/ 	.short	0x0004
        /*0084*/ 	.byte	0x00, 0xf0, 0x11, 0x00


	//----- nvinfo : EIATTR_KPARAM_INFO
	.align		4
.L_53:
        /*0088*/ 	.byte	0x04, 0x17
        /*008a*/ 	.short	(.L_55 - .L_54)
.L_54:
        /*008c*/ 	.word	0x00000000
        /*0090*/ 	.short	0x0000
        /*0092*/ 	.short	0x0000
        /*0094*/ 	.byte	0x00, 0xf0, 0x11, 0x00


	//----- nvinfo : EIATTR_SPARSE_MMA_MASK
	.align		4
.L_55:
        /*0098*/ 	.byte	0x03, 0x50
        /*009a*/ 	.short	0x0000


	//----- nvinfo : EIATTR_MAXREG_COUNT
	.align		4
        /*009c*/ 	.byte	0x03, 0x1b
        /*009e*/ 	.short	0x00ff


	//----- nvinfo : EIATTR_MERCURY_ISA_VERSION
	.align		4
        /*00a0*/ 	.byte	0x03, 0x5f
        /*00a2*/ 	.short	0x0101


	//----- nvinfo : EIATTR_VRC_CTA_INIT_COUNT
	.align		4
        /*00a4*/ 	.byte	0x02, 0x4a
	.zero		1
	.zero		1


	//----- nvinfo : EIATTR_EXIT_INSTR_OFFSETS
	.align		4
        /*00a8*/ 	.byte	0x04, 0x1c
        /*00aa*/ 	.short	(.L_57 - .L_56)


	//   ....[0]....
.L_56:
        /*00ac*/ 	.word	0x00000070


	//   ....[1]....
        /*00b0*/ 	.word	0x00000850


	//----- nvinfo : EIATTR_CRS_STACK_SIZE
	.align		4
.L_57:
        /*00b4*/ 	.byte	0x04, 0x1e
        /*00b6*/ 	.short	(.L_59 - .L_58)
.L_58:
        /*00b8*/ 	.word	0x00000000


	//----- nvinfo : EIATTR_CBANK_PARAM_SIZE
	.align		4
.L_59:
        /*00bc*/ 	.byte	0x03, 0x19
        /*00be*/ 	.short	0x0040


	//----- nvinfo : EIATTR_PARAM_CBANK
	.align		4
        /*00c0*/ 	.byte	0x04, 0x0a
        /*00c2*/ 	.short	(.L_61 - .L_60)
	.align		4
.L_60:
        /*00c4*/ 	.word	index@(.nv.constant0._Z12add_fvMatrixiiPKiPKdS2_S2_S2_PdS3_)
        /*00c8*/ 	.short	0x0380
        /*00ca*/ 	.short	0x0040


	//----- nvinfo : EIATTR_SW_WAR
	.align		4
.L_61:
        /*00cc*/ 	.byte	0x04, 0x36
        /*00ce*/ 	.short	(.L_63 - .L_62)
.L_62:
        /*00d0*/ 	.word	0x00000008
.L_63:


//--------------------- .nv.info._Z22fvc_grad_boundary_faceiiPKiS0_PKdS2_S2_Pd --------------------------
	.section	.nv.info._Z22fvc_grad_boundary_faceiiPKiS0_PKdS2_S2_Pd,"",@"SHT_CUDA_INFO"
	.sectionflags	@""
	.align	4


	//----- nvinfo : EIATTR_CUDA_API_VERSION
	.align		4
        /*0000*/ 	.byte	0x04, 0x37
        /*0002*/ 	.short	(.L_65 - .L_64)
.L_64:
        /*0004*/ 	.word	0x00000082


	//----- nvinfo : EIATTR_KPARAM_INFO
	.align		4
.L_65:
        /*0008*/ 	.byte	0x04, 0x17
        /*000a*/ 	.short	(.L_67 - .L_66)
.L_66:
        /*000c*/ 	.word	0x00000000
        /*0010*/ 	.short	0x0007
        /*0012*/ 	.short	0x0030
        /*0014*/ 	.byte	0x00, 0xf5, 0x21, 0x00


	//----- nvinfo : EIATTR_KPARAM_INFO
	.align		4
.L_67:
        /*0018*/ 	.byte	0x04, 0x17
        /*001a*/ 	.short	(.L_69 - .L_68)
.L_68:
        /*001c*/ 	.word	0x00000000
        /*0020*/ 	.short	0x0006
        /*0022*/ 	.short	0x0028
        /*0024*/ 	.byte	0x00, 0xf5, 0x21, 0x00


	//----- nvinfo : EIATTR_KPARAM_INFO
	.align		4
.L_69:
        /*0028*/ 	.byte	0x04, 0x17
        /*002a*/ 	.short	(.L_71 - .L_70)
.L_70:
        /*002c*/ 	.word	0x00000000
        /*0030*/ 	.short	0x0005
        /*0032*/ 	.short	0x0020
        /*0034*/ 	.byte	0x00, 0xf5, 0x21, 0x00


	//----- nvinfo : EIATTR_KPARAM_INFO
	.align		4
.L_71:
        /*0038*/ 	.byte	0x04, 0x17
        /*003a*/ 	.short	(.L_73 - .L_72)
.L_72:
        /*003c*/ 	.word	0x00000000
        /*0040*/ 	.short	0x0004
        /*0042*/ 	.short	0x0018
        /*0044*/ 	.byte	0x00, 0xf5, 0x21, 0x00


	//----- nvinfo : EIATTR_KPARAM_INFO
	.align		4
.L_73:
        /*0048*/ 	.byte	0x04, 0x17
        /*004a*/ 	.short	(.L_75 - .L_74)
.L_74:
        /*004c*/ 	.word	0x00000000
        /*0050*/ 	.short	0x0003
        /*0052*/ 	.short	0x0010
        /*0054*/ 	.byte	0x00, 0xf5, 0x21, 0x00


	//----- nvinfo : EIATTR_KPARAM_INFO
	.align		4
.L_75:
        /*0058*/ 	.byte	0x04, 0x17
        /*005a*/ 	.short	(.L_77 - .L_76)
.L_76:
        /*005c*/ 	.word	0x00000000
        /*0060*/ 	.short	0x0002
        /*0062*/ 	.short	0x0008
        /*0064*/ 	.byte	0x00, 0xf5, 0x21, 0x00


	//----- nvinfo : EIATTR_KPARAM_INFO
	.align		4
.L_77:
        /*0068*/ 	.byte	0x04, 0x17
        /*006a*/ 	.short	(.L_79 - .L_78)
.L_78:
        /*006c*/ 	.word	0x00000000
        /*0070*/ 	.short	0x0001
        /*0072*/ 	.short	0x0004
        /*0074*/ 	.byte	0x00, 0xf0, 0x11, 0x00


	//----- nvinfo : EIATTR_KPARAM_INFO
	.align		4
.L_79:
        /*0078*/ 	.byte	0x04, 0x17
        /*007a*/ 	.short	(.L_81 - .L_80)
.L_80:
        /*007c*/ 	.word	0x00000000
        /*0080*/ 	.short	0x0000
        /*0082*/ 	.short	0x0000
        /*0084*/ 	.byte	0x00, 0xf0, 0x11, 0x00


	//----- nvinfo : EIATTR_SPARSE_MMA_MASK
	.align		4
.L_81:
        /*0088*/ 	.byte	0x03, 0x50
        /*008a*/ 	.short	0x0000


	//----- nvinfo : EIATTR_MAXREG_COUNT
	.align		4
        /*008c*/ 	.byte	0x03, 0x1b
        /*008e*/ 	.short	0x00ff


	//----- nvinfo : EIATTR_MERCURY_ISA_VERSION
	.align		4
        /*0090*/ 	.byte	0x03, 0x5f
        /*0092*/ 	.short	0x0101


	//----- nvinfo : EIATTR_VRC_CTA_INIT_COUNT
	.align		4
        /*0094*/ 	.byte	0x02, 0x4a
	.zero		1
	.zero		1


	//----- nvinfo : EIATTR_EXIT_INSTR_OFFSETS
	.align		4
        /*0098*/ 	.byte	0x04, 0x1c
        /*009a*/ 	.short	(.L_83 - .L_82)


	//   ....[0]....
.L_82:
        /*009c*/ 	.word	0x00000070


	//   ....[1]....
        /*00a0*/ 	.word	0x00000c50


	//----- nvinfo : EIATTR_CRS_STACK_SIZE
	.align		4
.L_83:
        /*00a4*/ 	.byte	0x04, 0x1e
        /*00a6*/ 	.short	(.L_85 - .L_84)
.L_84:
        /*00a8*/ 	.word	0x00000000


	//----- nvinfo : EIATTR_CBANK_PARAM_SIZE
	.align		4
.L_85:
        /*00ac*/ 	.byte	0x03, 0x19
        /*00ae*/ 	.short	0x0038


	//----- nvinfo : EIATTR_PARAM_CBANK
	.align		4
        /*00b0*/ 	.byte	0x04, 0x0a
        /*00b2*/ 	.short	(.L_87 - .L_86)
	.align		4
.L_86:
        /*00b4*/ 	.word	index@(.nv.constant0._Z22fvc_grad_boundary_faceiiPKiS0_PKdS2_S2_Pd)
        /*00b8*/ 	.short	0x0380
        /*00ba*/ 	.short	0x0038


	//----- nvinfo : EIATTR_SW_WAR
	.align		4
.L_87:
        /*00bc*/ 	.byte	0x04, 0x36
        /*00be*/ 	.short	(.L_89 - .L_88)
.L_88:
        /*00c0*/ 	.word	0x00000008
.L_89:


//--------------------- .nv.info._Z22fvc_grad_internal_faceiPKiS0_S0_PKdS2_S2_S2_Pd --------------------------
	.section	.nv.info._Z22fvc_grad_internal_faceiPKiS0_S0_PKdS2_S2_S2_Pd,"",@"SHT_CUDA_INFO"
	.sectionflags	@""
	.align	4


	//----- nvinfo : EIATTR_CUDA_API_VERSION
	.align		4
        /*0000*/ 	.byte	0x04, 0x37
        /*0002*/ 	.short	(.L_91 - .L_90)
.L_90:
        /*0004*/ 	.word	0x00000082


	//----- nvinfo : EIATTR_KPARAM_INFO
	.align		4
.L_91:
        /*0008*/ 	.byte	0x04, 0x17
        /*000a*/ 	.short	(.L_93 - .L_92)
.L_92:
        /*000c*/ 	.word	0x00000000
        /*0010*/ 	.short	0x0008
        /*0012*/ 	.short	0x0040
        /*0014*/ 	.byte	0x00, 0xf5, 0x21, 0x00


	//----- nvinfo : EIATTR_KPARAM_INFO
	.align		4
.L_93:
        /*0018*/ 	.byte	0x04, 0x17
        /*001a*/ 	.short	(.L_95 - .L_94)
.L_94:
        /*001c*/ 	.word	0x00000000
        /*0020*/ 	.short	0x0007
        /*0022*/ 	.short	0x0038
        /*0024*/ 	.byte	0x00, 0xf5, 0x21, 0x00


	//----- nvinfo : EIATTR_KPARAM_INFO
	.align		4
.L_95:
        /*0028*/ 	.byte	0x04, 0x17
        /*002a*/ 	.short	(.L_97 - .L_96)
.L_96:
        /*002c*/ 	.word	0x00000000
        /*0030*/ 	.short	0x0006
        /*0032*/ 	.short	0x0030
        /*0034*/ 	.byte	0x00, 0xf5, 0x21, 0x00


	//----- nvinfo : EIATTR_KPARAM_INFO
	.align		4
.L_97:
        /*0038*/ 	.byte	0x04, 0x17
        /*003a*/ 	.short	(.L_99 - .L_98)
.L_98:
        /*003c*/ 	.word	0x00000000
        /*0040*/ 	.short	0x0005
        /*0042*/ 	.short	0x0028
        /*0044*/ 	.byte	0x00, 0xf5, 0x21, 0x00


	//----- nvinfo : EIATTR_KPARAM_INFO
	.align		4
.L_99:
        /*0048*/ 	.byte	0x04, 0x17
        /*004a*/ 	.short	(.L_101 - .L_100)
.L_100:
        /*004c*/ 	.word	0x00000000
        /*0050*/ 	.short	0x0004
        /*0052*/ 	.short	0x0020
        /*0054*/ 	.byte	0x00, 0xf5, 0x21, 0x00


	//----- nvinfo : EIATTR_KPARAM_INFO
	.align		4
.L_101:
        /*0058*/ 	.byte	0x04, 0x17
        /*005a*/ 	.short	(.L_103 - .L_102)
.L_102:
        /*005c*/ 	.word	0x00000000
        /*0060*/ 	.short	0x0003
        /*0062*/ 	.short	0x0018
        /*0064*/ 	.byte	0x00, 0xf5, 0x21, 0x00


	//----- nvinfo : EIATTR_KPARAM_INFO
	.align		4
.L_103:
        /*0068*/ 	.byte	0x04, 0x17
        /*006a*/ 	.short	(.L_105 - .L_104)
.L_104:
        /*006c*/ 	.word	0x00000000
        /*0070*/ 	.short	0x0002
        /*0072*/ 	.short	0x0010
        /*0074*/ 	.byte	0x00, 0xf5, 0x21, 0x00


	//----- nvinfo : EIATTR_KPARAM_INFO
	.align		4
.L_105:
        /*0078*/ 	.byte	0x04, 0x17
        /*007a*/ 	.short	(.L_107 - .L_106)
.L_106:
        /*007c*/ 	.word	0x00000000
        /*0080*/ 	.short	0x0001
        /*0082*/ 	.short	0x0008
        /*0084*/ 	.byte	0x00, 0xf5, 0x21, 0x00


	//----- nvinfo : EIATTR_KPARAM_INFO
	.align		4
.L_107:
        /*0088*/ 	.byte	0x04, 0x17
        /*008a*/ 	.short	(.L_109 - .L_108)
.L_108:
        /*008c*/ 	.word	0x00000000
        /*0090*/ 	.short	0x0000
        /*0092*/ 	.short	0x0000
        /*0094*/ 	.byte	0x00, 0xf0, 0x11, 0x00


	//----- nvinfo : EIATTR_SPARSE_MMA_MASK
	.align		4
.L_109:
        /*0098*/ 	.byte	0x03, 0x50
        /*009a*/ 	.short	0x0000


	//----- nvinfo : EIATTR_MAXREG_COUNT
	.align		4
        /*009c*/ 	.byte	0x03, 0x1b
        /*009e*/ 	.short	0x00ff


	//----- nvinfo : EIATTR_MERCURY_ISA_VERSION
	.align		4
        /*00a0*/ 	.byte	0x03, 0x5f
        /*00a2*/ 	.short	0x0101


	//----- nvinfo : EIATTR_VRC_CTA_INIT_COUNT
	.align		4
        /*00a4*/ 	.byte	0x02, 0x4a
	.zero		1
	.zero		1


	//----- nvinfo : EIATTR_EXIT_INSTR_OFFSETS
	.align		4
        /*00a8*/ 	.byte	0x04, 0x1c
        /*00aa*/ 	.short	(.L_111 - .L_110)


	//   ....[0]....
.L_110:
        /*00ac*/ 	.word	0x00000070


	//   ....[1]....
        /*00b0*/ 	.word	0x00000ec0


	//----- nvinfo : EIATTR_CRS_STACK_SIZE
	.align		4
.L_111:
        /*00b4*/ 	.byte	0x04, 0x1e
        /*00b6*/ 	.short	(.L_113 - .L_112)
.L_112:
        /*00b8*/ 	.word	0x00000000


	//----- nvinfo : EIATTR_CBANK_PARAM_SIZE
	.align		4
.L_113:
        /*00bc*/ 	.byte	0x03, 0x19
        /*00be*/ 	.short	0x0048


	//----- nvinfo : EIATTR_PARAM_CBANK
	.align		4
        /*00c0*/ 	.byte	0x04, 0x0a
        /*00c2*/ 	.short	(.L_115 - .L_114)
	.align		4
.L_114:
        /*00c4*/ 	.word	index@(.nv.constant0._Z22fvc_grad_internal_faceiPKiS0_S0_PKdS2_S2_S2_Pd)
        /*00c8*/ 	.short	0x0380
        /*00ca*/ 	.short	0x0048


	//----- nvinfo : EIATTR_SW_WAR
	.align		4
.L_115:
        /*00cc*/ 	.byte	0x04, 0x36
        /*00ce*/ 	.short	(.L_117 - .L_116)
.L_116:
        /*00d0*/ 	.word	0x00000008
.L_117:


//--------------------- .nv.info._Z16fvm_div_boundaryiiiPKiS0_S0_S0_PKdS2_S2_S2_PdS3_ --------------------------
	.section	.nv.info._Z16fvm_div_boundaryiiiPKiS0_S0_S0_PKdS2_S2_S2_PdS3_,"",@"SHT_CUDA_INFO"
	.sectionflags	@""
	.align	4


	//----- nvinfo : EIATTR_CUDA_API_VERSION
	.align		4
        /*0000*/ 	.byte	0x04, 0x37
        /*0002*/ 	.short	(.L_119 - .L_118)
.L_118:
        /*0004*/ 	.word	0x00000082


	//----- nvinfo : EIATTR_KPARAM_INFO
	.align		4
.L_119:
        /*0008*/ 	.byte	0x04, 0x17
        /*000a*/ 	.short	(.L_121 - .L_120)
.L_120:
        /*000c*/ 	.word	0x00000000
        /*0010*/ 	.short	0x000c
        /*0012*/ 	.short	0x0058
        /*0014*/ 	.byte	0x00, 0xf5, 0x21, 0x00


	//----- nvinfo : EIATTR_KPARAM_INFO
	.align		4
.L_121:
        /*0018*/ 	.byte	0x04, 0x17
        /*001a*/ 	.short	(.L_123 - .L_122)
.L_122:
        /*001c*/ 	.word	0x00000000
        /*0020*/ 	.short	0x000b
        /*0022*/ 	.short	0x0050
        /*0024*/ 	.byte	0x00, 0xf5, 0x21, 0x00


	//----- nvinfo : EIATTR_KPARAM_INFO
	.align		4
.L_123:
        /*0028*/ 	.byte	0x04, 0x17
        /*002a*/ 	.short	(.L_125 - .L_124)
.L_124:
        /*002c*/ 	.word	0x00000000
        /*0030*/ 	.short	0x000a
        /*0032*/ 	.short	0x0048
        /*0034*/ 	.byte	0x00, 0xf5, 0x21, 0x00


	//----- nvinfo : EIATTR_KPARAM_INFO
	.align		4
.L_125:
        /*0038*/ 	.byte	0x04, 0x17
        /*003a*/ 	.short	(.L_127 - .L_126)
.L_126:
        /*003c*/ 	.word	0x00000000
        /*0040*/ 	.short	0x0009
        /*0042*/ 	.short	0x0040
        /*0044*/ 	.byte	0x00, 0xf5, 0x21, 0x00


	//----- nvinfo : EIATTR_KPARAM_INFO
	.align		4
.L_127:
        /*0048*/ 	.byte	0x04, 0x17
        /*004a*/ 	.short	(.L_129 - .L_128)
.L_128:
        /*004c*/ 	.word	0x00000000
        /*0050*/ 	.short	0x0008
        /*0052*/ 	.short	0x0038
        /*0054*/ 	.byte	0x00, 0xf5, 0x21, 0x00


	//----- nvinfo : EIATTR_KPARAM_INFO
	.align		4
.L_129:
        /*0058*/ 	.byte	0x04, 0x17
        /*005a*/ 	.short	(.L_131 - .L_130)
.L_130:
        /*005c*/ 	.word	0x00000000
        /*0060*/ 	.short	0x0007
        /*0062*/ 	.short	0x0030
        /*0064*/ 	.byte	0x00, 0xf5, 0x21, 0x00


	//----- nvinfo : EIATTR_KPARAM_INFO
	.align		4
.L_131:
        /*0068*/ 	.byte	0x04, 0x17
        /*006a*/ 	.short	(.L_133 - .L_132)
.L_132:
        /*006c*/ 	.word	0x00000000
        /*0070*/ 	.short	0x0006
        /*0072*/ 	.short	0x0028
        /*0074*/ 	.byte	0x00, 0xf5, 0x21, 0x00


	//----- nvinfo : EIATTR_KPARAM_INFO
	.align		4
.L_133:
        /*0078*/ 	.byte	0x04, 0x17
        /*007a*/ 	.short	(.L_135 - .L_134)
.L_134:
        /*007c*/ 	.word	0x00000000
        /*0080*/ 	.short	0x0005
        /*0082*/ 	.short	0x0020
        /*0084*/ 	.byte	0x00, 0xf5, 0x21, 0x00


	//----- nvinfo : EIATTR_KPARAM_INFO
	.align		4
.L_135:
        /*0088*/ 	.byte	0x04, 0x17
        /*008a*/ 	.short	(.L_137 - .L_136)
.L_136:
        /*008c*/ 	.word	0x00000000
        /*0090*/ 	.short	0x0004
        /*0092*/ 	.short	0x0018
        /*0094*/ 	.byte	0x00, 0xf5, 0x21, 0x00


	//----- nvinfo : EIATTR_KPARAM_INFO
	.align		4
.L_137:
        /*0098*/ 	.byte	0x04, 0x17
        /*009a*/ 	.short	(.L_139 - .L_138)
.L_138:
        /*009c*/ 	.word	0x00000000
        /*00a0*/ 	.short	0x0003
        /*00a2*/ 	.short	0x0010
        /*00a4*/ 	.byte	0x00, 0xf5, 0x21, 0x00


	//----- nvinfo : EIATTR_KPARAM_INFO
	.align		4
.L_139:
        /*00a8*/ 	.byte	0x04, 0x17
        /*00aa*/ 	.short	(.L_141 - .L_140)
.L_140:
        /*00ac*/ 	.word	0x00000000
        /*00b0*/ 	.short	0x0002
        /*00b2*/ 	.short	0x0008
        /*00b4*/ 	.byte	0x00, 0xf0, 0x11, 0x00


	//----- nvinfo : EIATTR_KPARAM_INFO
	.align		4
.L_141:
        /*00b8*/ 	.byte	0x04, 0x17
        /*00ba*/ 	.short	(.L_143 - .L_142)
.L_142:
        /*00bc*/ 	.word	0x00000000
        /*00c0*/ 	.short	0x0001
        /*00c2*/ 	.short	0x0004
        /*00c4*/ 	.byte	0x00, 0xf0, 0x11, 0x00


	//----- nvinfo : EIATTR_KPARAM_INFO
	.align		4
.L_143:
        /*00c8*/ 	.byte	0x04, 0x17
        /*00ca*/ 	.short	(.L_145 - .L_144)
.L_144:
        /*00cc*/ 	.word	0x00000000
        /*00d0*/ 	.short	0x0000
        /*00d2*/ 	.short	0x0000
        /*00d4*/ 	.byte	0x00, 0xf0, 0x11, 0x00


	//----- nvinfo : EIATTR_SPARSE_MMA_MASK
	.align		4
.L_145:
        /*00d8*/ 	.byte	0x03, 0x50
        /*00da*/ 	.short	0x0000


	//----- nvinfo : EIATTR_MAXREG_COUNT
	.align		4
        /*00dc*/ 	.byte	0x03, 0x1b
        /*00de*/ 	.short	0x00ff


	//----- nvinfo : EIATTR_MERCURY_ISA_VERSION
	.align		4
        /*00e0*/ 	.byte	0x03, 0x5f
        /*00e2*/ 	.short	0x0101


	//----- nvinfo : EIATTR_VRC_CTA_INIT_COUNT
	.align		4
        /*00e4*/ 	.byte	0x02, 0x4a
	.zero		1
	.zero		1


	//----- nvinfo : EIATTR_EXIT_INSTR_OFFSETS
	.align		4
        /*00e8*/ 	.byte	0x04, 0x1c
        /*00ea*/ 	.short	(.L_147 - .L_146)


	//   ....[0]....
.L_146:
        /*00ec*/ 	.word	0x00000070


	//   ....[1]....
        /*00f0*/ 	.word	0x00000ca0


	//----- nvinfo : EIATTR_CRS_STACK_SIZE
	.align		4
.L_147:
        /*00f4*/ 	.byte	0x04, 0x1e
        /*00f6*/ 	.short	(.L_149 - .L_148)
.L_148:
        /*00f8*/ 	.word	0x00000000


	//----- nvinfo : EIATTR_CBANK_PARAM_SIZE
	.align		4
.L_149:
        /*00fc*/ 	.byte	0x03, 0x19
        /*00fe*/ 	.short	0x0060


	//----- nvinfo : EIATTR_PARAM_CBANK
	.align		4
        /*0100*/ 	.byte	0x04, 0x0a
        /*0102*/ 	.short	(.L_151 - .L_150)
	.align		4
.L_150:
        /*0104*/ 	.word	index@(.nv.constant0._Z16fvm_div_boundaryiiiPKiS0_S0_S0_PKdS2_S2_S2_PdS3_)
        /*0108*/ 	.short	0x0380
        /*010a*/ 	.short	0x0060


	//----- nvinfo : EIATTR_SW_WAR
	.align		4
.L_151:
        /*010c*/ 	.byte	0x04, 0x36
        /*010e*/ 	.short	(.L_153 - .L_152)
.L_152:
        /*0110*/ 	.word	0x00000008
.L_153:


//--------------------- .nv.info._Z16fvm_div_internaliiPKiS0_PKdS2_S2_S2_PdS3_ --------------------------
	.section	.nv.info._Z16fvm_div_internaliiPKiS0_PKdS2_S2_S2_PdS3_,"",@"SHT_CUDA_INFO"
	.sectionflags	@""
	.align	4


	//----- nvinfo : EIATTR_CUDA_API_VERSION
	.align		4
        /*0000*/ 	.byte	0x04, 0x37
        /*0002*/ 	.short	(.L_155 - .L_154)
.L_154:
        /*0004*/ 	.word	0x00000082


	//----- nvinfo : EIATTR_KPARAM_INFO
	.align		4
.L_155:
        /*0008*/ 	.byte	0x04, 0x17
        /*000a*/ 	.short	(.L_157 - .L_156)
.L_156:
        /*000c*/ 	.word	0x00000000
        /*0010*/ 	.short	0x0009
        /*0012*/ 	.short	0x0040
        /*0014*/ 	.byte	0x00, 0xf5, 0x21, 0x00


	//----- nvinfo : EIATTR_KPARAM_INFO
	.align		4
.L_157:
        /*0018*/ 	.byte	0x04, 0x17
        /*001a*/ 	.short	(.L_159 - .L_158)
.L_158:
        /*001c*/ 	.word	0x00000000
        /*0020*/ 	.short	0x0008
        /*0022*/ 	.short	0x0038
        /*0024*/ 	.byte	0x00, 0xf5, 0x21, 0x00


	//----- nvinfo : EIATTR_KPARAM_INFO
	.align		4
.L_159:
        /*0028*/ 	.byte	0x04, 0x17
        /*002a*/ 	.short	(.L_161 - .L_160)
.L_160:
        /*002c*/ 	.word	0x00000000
        /*0030*/ 	.short	0x0007
        /*0032*/ 	.short	0x0030
        /*0034*/ 	.byte	0x00, 0xf5, 0x21, 0x00


	//----- nvinfo : EIATTR_KPARAM_INFO
	.align		4
.L_161:
        /*0038*/ 	.byte	0x04, 0x17
        /*003a*/ 	.short	(.L_163 - .L_162)
.L_162:
        /*003c*/ 	.word	0x00000000
        /*0040*/ 	.short	0x0006
        /*0042*/ 	.short	0x0028
        /*0044*/ 	.byte	0x00, 0xf5, 0x21, 0x00


	//----- nvinfo : EIATTR_KPARAM_INFO
	.align		4
.L_163:
        /*0048*/ 	.byte	0x04, 0x17
        /*004a*/ 	.short	(.L_165 - .L_164)
.L_164:
        /*004c*/ 	.word	0x00000000
        /*0050*/ 	.short	0x0005
        /*0052*/ 	.short	0x0020
        /*0054*/ 	.byte	0x00, 0xf5, 0x21, 0x00


	//----- nvinfo : EIATTR_KPARAM_INFO
	.align		4
.L_165:
        /*0058*/ 	.byte	0x04, 0x17
        /*005a*/ 	.short	(.L_167 - .L_166)
.L_166:
        /*005c*/ 	.word	0x00000000
        /*0060*/ 	.short	0x0004
        /*0062*/ 	.short	0x0018
        /*0064*/ 	.byte	0x00, 0xf5, 0x21, 0x00


	//----- nvinfo : EIATTR_KPARAM_INFO
	.align		4
.L_167:
        /*0068*/ 	.byte	0x04, 0x17
        /*006a*/ 	.short	(.L_169 - .L_168)
.L_168:
        /*006c*/ 	.word	0x00000000
        /*0070*/ 	.short	0x0003
        /*0072*/ 	.short	0x0010
        /*0074*/ 	.byte	0x00, 0xf5, 0x21, 0x00


	//----- nvinfo : EIATTR_KPARAM_INFO
	.align		4
.L_169:
        /*0078*/ 	.byte	0x04, 0x17
        /*007a*/ 	.short	(.L_171 - .L_170)
.L_170:
        /*007c*/ 	.word	0x00000000
        /*0080*/ 	.short	0x0002
        /*0082*/ 	.short	0x0008
        /*0084*/ 	.byte	0x00, 0xf5, 0x21, 0x00


	//----- nvinfo : EIATTR_KPARAM_INFO
	.align		4
.L_171:
        /*0088*/ 	.byte	0x04, 0x17
        /*008a*/ 	.short	(.L_173 - .L_172)
.L_172:
        /*008c*/ 	.word	0x00000000
        /*0090*/ 	.short	0x0001
        /*0092*/ 	.short	0x0004
        /*0094*/ 	.byte	0x00, 0xf0, 0x11, 0x00


	//----- nvinfo : EIATTR_KPARAM_INFO
	.align		4
.L_173:
        /*0098*/ 	.byte	0x04, 0x17
        /*009a*/ 	.short	(.L_175 - .L_174)
.L_174:
        /*009c*/ 	.word	0x00000000
        /*00a0*/ 	.short	0x0000
        /*00a2*/ 	.short	0x0000
        /*00a4*/ 	.byte	0x00, 0xf0, 0x11, 0x00


	//----- nvinfo : EIATTR_SPARSE_MMA_MASK
	.align		4
.L_175:
        /*00a8*/ 	.byte	0x03, 0x50
        /*00aa*/ 	.short	0x0000


	//----- nvinfo : EIATTR_MAXREG_COUNT
	.align		4
        /*00ac*/ 	.byte	0x03, 0x1b
        /*00ae*/ 	.short	0x00ff


	//----- nvinfo : EIATTR_MERCURY_ISA_VERSION
	.align		4
        /*00b0*/ 	.byte	0x03, 0x5f
        /*00b2*/ 	.short	0x0101


	//----- nvinfo : EIATTR_VRC_CTA_INIT_COUNT
	.align		4
        /*00b4*/ 	.byte	0x02, 0x4a
	.zero		1
	.zero		1


	//----- nvinfo : EIATTR_EXIT_INSTR_OFFSETS
	.align		4
        /*00b8*/ 	.byte	0x04, 0x1c
        /*00ba*/ 	.short	(.L_177 - .L_176)


	//   ....[0]....
.L_176:
        /*00bc*/ 	.word	0x00000070


	//   ....[1]....
        /*00c0*/ 	.word	0x00000ff0


	//----- nvinfo : EIATTR_CRS_STACK_SIZE
	.align		4
.L_177:
        /*00c4*/ 	.byte	0x04, 0x1e
        /*00c6*/ 	.short	(.L_179 - .L_178)
.L_178:
        /*00c8*/ 	.word	0x00000000


	//----- nvinfo : EIATTR_CBANK_PARAM_SIZE
	.align		4
.L_179:
        /*00cc*/ 	.byte	0x03, 0x19
        /*00ce*/ 	.short	0x0048


	//----- nvinfo : EIATTR_PARAM_CBANK
	.align		4
        /*00d0*/ 	.byte	0x04, 0x0a
        /*00d2*/ 	.short	(.L_181 - .L_180)
	.align		4
.L_180:
        /*00d4*/ 	.word	index@(.nv.constant0._Z16fvm_div_internaliiPKiS0_PKdS2_S2_S2_PdS3_)
        /*00d8*/ 	.short	0x0380
        /*00da*/ 	.short	0x0048


	//----- nvinfo : EIATTR_SW_WAR
	.align		4
.L_181:
        /*00dc*/ 	.byte	0x04, 0x36
        /*00de*/ 	.short	(.L_183 - .L_182)
.L_182:
        /*00e0*/ 	.word	0x00000008
.L_183:


//--------------------- .nv.info._Z7fvm_ddtiidPKiS0_PKdS2_S2_S2_S2_S2_PdS3_ --------------------------
	.section	.nv.info._Z7fvm_ddtiidPKiS0_PKdS2_S2_S2_S2_S2_PdS3_,"",@"SHT_CUDA_INFO"
	.sectionflags	@""
	.align	4


	//----- nvinfo : EIATTR_CUDA_API_VERSION
	.align		4
        /*0000*/ 	.byte	0x04, 0x37
        /*0002*/ 	.short	(.L_185 - .L_184)
.L_184:
        /*0004*/ 	.word	0x00000082


	//----- nvinfo : EIATTR_KPARAM_INFO
	.align		4
.L_185:
        /*0008*/ 	.byte	0x04, 0x17
        /*000a*/ 	.short	(.L_187 - .L_186)
.L_186:
        /*000c*/ 	.word	0x00000000
        /*0010*/ 	.short	0x000c
        /*0012*/ 	.short	0x0058
        /*0014*/ 	.byte	0x00, 0xf5, 0x21, 0x00


	//----- nvinfo : EIATTR_KPARAM_INFO
	.align		4
.L_187:
        /*0018*/ 	.byte	0x04, 0x17
        /*001a*/ 	.short	(.L_189 - .L_188)
.L_188:
        /*001c*/ 	.word	0x00000000
        /*0020*/ 	.short	0x000b
        /*0022*/ 	.short	0x0050
        /*0024*/ 	.byte	0x00, 0xf5, 0x21, 0x00


	//----- nvinfo : EIATTR_KPARAM_INFO
	.align		4
.L_189:
        /*0028*/ 	.byte	0x04, 0x17
        /*002a*/ 	.short	(.L_191 - .L_190)
.L_190:
        /*002c*/ 	.word	0x00000000
        /*0030*/ 	.short	0x000a
        /*0032*/ 	.short	0x0048
        /*0034*/ 	.byte	0x00, 0xf5, 0x21, 0x00


	//----- nvinfo : EIATTR_KPARAM_INFO
	.align		4
.L_191:
        /*0038*/ 	.byte	0x04, 0x17
        /*003a*/ 	.short	(.L_193 - .L_192)
.L_192:
        /*003c*/ 	.word	0x00000000
        /*0040*/ 	.short	0x0009
        /*0042*/ 	.short	0x0040
        /*0044*/ 	.byte	0x00, 0xf5, 0x21, 0x00


	//----- nvinfo : EIATTR_KPARAM_INFO
	.align		4
.L_193:
        /*0048*/ 	.byte	0x04, 0x17
        /*004a*/ 	.short	(.L_195 - .L_194)
.L_194:
        /*004c*/ 	.word	0x00000000
        /*0050*/ 	.short	0x0008
        /*0052*/ 	.short	0x0038
        /*0054*/ 	.byte	0x00, 0xf5, 0x21, 0x00


	//----- nvinfo : EIATTR_KPARAM_INFO
	.align		4
.L_195:
        /*0058*/ 	.byte	0x04, 0x17
        /*005a*/ 	.short	(.L_197 - .L_196)
.L_196:
        /*005c*/ 	.word	0x00000000
        /*0060*/ 	.short	0x0007
        /*0062*/ 	.short	0x0030
        /*0064*/ 	.byte	0x00, 0xf5, 0x21, 0x00


	//----- nvinfo : EIATTR_KPARAM_INFO
	.align		4
.L_197:
        /*0068*/ 	.byte	0x04, 0x17
        /*006a*/ 	.short	(.L_199 - .L_198)
.L_198:
        /*006c*/ 	.word	0x00000000
        /*0070*/ 	.short	0x0006
        /*0072*/ 	.short	0x0028
        /*0074*/ 	.byte	0x00, 0xf5, 0x21, 0x00


	//----- nvinfo : EIATTR_KPARAM_INFO
	.align		4
.L_199:
        /*0078*/ 	.byte	0x04, 0x17
        /*007a*/ 	.short	(.L_201 - .L_200)
.L_200:
        /*007c*/ 	.word	0x00000000
        /*0080*/ 	.short	0x0005
        /*0082*/ 	.short	0x0020
        /*0084*/ 	.byte	0x00, 0xf5, 0x21, 0x00


	//----- nvinfo : EIATTR_KPARAM_INFO
	.align		4
.L_201:
        /*0088*/ 	.byte	0x04, 0x17
        /*008a*/ 	.short	(.L_203 - .L_202)
.L_202:
        /*008c*/ 	.word	0x00000000
        /*0090*/ 	.short	0x0004
        /*0092*/ 	.short	0x0018
        /*0094*/ 	.byte	0x00, 0xf5, 0x21, 0x00


	//----- nvinfo : EIATTR_KPARAM_INFO
	.align		4
.L_203:
        /*0098*/ 	.byte	0x04, 0x17
        /*009a*/ 	.short	(.L_205 - .L_204)
.L_204:
        /*009c*/ 	.word	0x00000000
        /*00a0*/ 	.short	0x0003
        /*00a2*/ 	.short	0x0010
        /*00a4*/ 	.byte	0x00, 0xf5, 0x21, 0x00


	//----- nvinfo : EIATTR_KPARAM_INFO
	.align		4
.L_205:
        /*00a8*/ 	.byte	0x04, 0x17
        /*00aa*/ 	.short	(.L_207 - .L_206)
.L_206:
        /*00ac*/ 	.word	0x00000000
        /*00b0*/ 	.short	0x0002
        /*00b2*/ 	.short	0x0008
        /*00b4*/ 	.byte	0x00, 0xf0, 0x21, 0x00


	//----- nvinfo : EIATTR_KPARAM_INFO
	.align		4
.L_207:
        /*00b8*/ 	.byte	0x04, 0x17
        /*00ba*/ 	.short	(.L_209 - .L_208)
.L_208:
        /*00bc*/ 	.word	0x00000000
        /*00c0*/ 	.short	0x0001
        /*00c2*/ 	.short	0x0004
        /*00c4*/ 	.byte	0x00, 0xf0, 0x11, 0x00


	//----- nvinfo : EIATTR_KPARAM_INFO
	.align		4
.L_209:
        /*00c8*/ 	.byte	0x04, 0x17
        /*00ca*/ 	.short	(.L_211 - .L_210)
.L_210:
        /*00cc*/ 	.word	0x00000000
        /*00d0*/ 	.short	0x0000
        /*00d2*/ 	.short	0x0000
        /*00d4*/ 	.byte	0x00, 0xf0, 0x11, 0x00


	//----- nvinfo : EIATTR_SPARSE_MMA_MASK
	.align		4
.L_211:
        /*00d8*/ 	.byte	0x03, 0x50
        /*00da*/ 	.short	0x0000


	//----- nvinfo : EIATTR_MAXREG_COUNT
	.align		4
        /*00dc*/ 	.byte	0x03, 0x1b
        /*00de*/ 	.short	0x00ff


	//----- nvinfo : EIATTR_MERCURY_ISA_VERSION
	.align		4
        /*00e0*/ 	.byte	0x03, 0x5f
        /*00e2*/ 	.short	0x0101


	//----- nvinfo : EIATTR_VRC_CTA_INIT_COUNT
	.align		4
        /*00e4*/ 	.byte	0x02, 0x4a
	.zero		1
	.zero		1


	//----- nvinfo : EIATTR_EXIT_INSTR_OFFSETS
	.align		4
        /*00e8*/ 	.byte	0x04, 0x1c
        /*00ea*/ 	.short	(.L_213 - .L_212)


	//   ....[0]....
.L_212:
        /*00ec*/ 	.word	0x00000070


	//   ....[1]....
        /*00f0*/ 	.word	0x00000480


	//----- nvinfo : EIATTR_CBANK_PARAM_SIZE
	.align		4
.L_213:
        /*00f4*/ 	.byte	0x03, 0x19
        /*00f6*/ 	.short	0x0060


	//----- nvinfo : EIATTR_PARAM_CBANK
	.align		4
        /*00f8*/ 	.byte	0x04, 0x0a
        /*00fa*/ 	.short	(.L_215 - .L_214)
	.align		4
.L_214:
        /*00fc*/ 	.word	index@(.nv.constant0._Z7fvm_ddtiidPKiS0_PKdS2_S2_S2_S2_S2_PdS3_)
        /*0100*/ 	.short	0x0380
        /*0102*/ 	.short	0x0060


	//----- nvinfo : EIATTR_SW_WAR
	.align		4
.L_215:
        /*0104*/ 	.byte	0x04, 0x36
        /*0106*/ 	.short	(.L_217 - .L_216)
.L_216:
        /*0108*/ 	.word	0x00000008
.L_217:


//--------------------- .nv.callgraph             --------------------------
	.section	.nv.callgraph,"",@"SHT_CUDA_CALLGRAPH"
	.align	4
	.sectionentsize	8
	.align		4
        /*0000*/ 	.word	0x00000000
	.align		4
        /*0004*/ 	.word	0xffffffff
	.align		4
        /*0008*/ 	.word	0x00000000
	.align		4
        /*000c*/ 	.word	0xfffffffe
	.align		4
        /*0010*/ 	.word	0x00000000
	.align		4
        /*0014*/ 	.word	0xfffffffd
	.align		4
        /*0018*/ 	.word	0x00000000
	.align		4
        /*001c*/ 	.word	0xfffffffc


//--------------------- .text._Z12add_fvMatrixiiPKiPKdS2_S2_S2_PdS3_ --------------------------
	.section	.text._Z12add_fvMatrixiiPKiPKdS2_S2_S2_PdS3_,"ax",@progbits
	.align	128
        .global         _Z12add_fvMatrixiiPKiPKdS2_S2_S2_PdS3_
        .type           _Z12add_fvMatrixiiPKiPKdS2_S2_S2_PdS3_,@function
        .size           _Z12add_fvMatrixiiPKiPKdS2_S2_S2_PdS3_,(.L_x_48 - _Z12add_fvMatrixiiPKiPKdS2_S2_S2_PdS3_)
        .other          _Z12add_fvMatrixiiPKiPKdS2_S2_S2_PdS3_,@"STO_CUDA_ENTRY STV_DEFAULT"
_Z12add_fvMatrixiiPKiPKdS2_S2_S2_PdS3_:
.text._Z12add_fvMatrixiiPKiPKdS2_S2_S2_PdS3_:
[----:B------:R-:W-:Y:S01]  /*0000*/  LDC R1, c[0x0][0x37c] ;  /* 0x0000df00ff017b82 */ /* 0x000fe20000000800 */
[----:B------:R-:W0:Y:S07]  /*0010*/  S2R R3, SR_CTAID.X ;  /* 0x0000000000037919 */ /* 0x000e2e0000002500 */
[----:B------:R-:W1:Y:S01]  /*0020*/  LDC R0, c[0x0][0x380] ;  /* 0x0000e000ff007b82 */ /* 0x000e620000000800 */
[----:B------:R-:W0:Y:S01]  /*0030*/  LDCU UR4, c[0x0][0x360] ;  /* 0x00006c00ff0477ac */ /* 0x000e220008000800 */
[----:B------:R-:W0:Y:S02]  /*0040*/  S2R R2, SR_TID.X ;  /* 0x0000000000027919 */ /* 0x000e240000002100 */
[----:B0-----:R-:W-:-:S05]  /*0050*/  IMAD R3, R3, UR4, R2 ;  /* 0x0000000403037c24 */ /* 0x001fca000f8e0202 */
[----:B-1----:R-:W-:-:S13]  /*0060*/  ISETP.GE.AND P0, PT, R3, R0, PT ;  /* 0x000000000300720c */ /* 0x002fda0003f06270 */
[----:B------:R-:W-:Y:S05]  /*0070*/  @P0 EXIT ;  /* 0x000000000000094d */ /* 0x000fea0003800000 */
[----:B------:R-:W0:Y:S01]  /*0080*/  LDC.64 R6, c[0x0][0x388] ;  /* 0x0000e200ff067b82 */ /* 0x000e220000000a00 */
[----:B------:R-:W1:Y:S01]  /*0090*/  LDCU.64 UR4, c[0x0][0x358] ;  /* 0x00006b00ff0477ac */ /* 0x000e620008000a00 */
[----:B0-----:R-:W-:-:S05]  /*00a0*/  IMAD.WIDE R6, R3, 0x4, R6 ;  /* 0x0000000403067825 */ /* 0x001fca00078e0206 */
[----:B-1----:R-:W2:Y:S04]  /*00b0*/  LDG.E R2, desc[UR4][R6.64] ;  /* 0x0000000406027981 */ /* 0x002ea8000c1e1900 */
[----:B------:R-:W2:Y:S01]  /*00c0*/  LDG.E R5, desc[UR4][R6.64+0x4] ;  /* 0x0000040406057981 */ /* 0x000ea2000c1e1900 */
[----:B------:R-:W-:Y:S01]  /*00d0*/  BSSY.RECONVERGENT B0, `(.L_x_0) ;  /* 0x000005f000007945 */ /* 0x000fe20003800200 */
[----:B--2---:R-:W-:-:S13]  /*00e0*/  ISETP.GE.AND P0, PT, R2, R5, PT ;  /* 0x000000050200720c */ /* 0x004fda0003f06270 */
[----:B------:R-:W-:Y:S05]  /*00f0*/  @P0 BRA `(.L_x_1) ;  /* 0x0000000400700947 */ /* 0x000fea0003800000 */
[----:B------:R-:W0:Y:S01]  /*0100*/  LDCU UR6, c[0x0][0x384] ;  /* 0x00007080ff0677ac */ /* 0x000e220008000800 */
[CC--:B------:R-:W-:Y:S01]  /*0110*/  IADD3 R4, PT, PT, -R2.reuse, R5.reuse, RZ ;  /* 0x0000000502047210 */ /* 0x0c0fe20007ffe1ff */
[----:B------:R-:W-:Y:S01]  /*0120*/  BSSY.RECONVERGENT B1, `(.L_x_2) ;  /* 0x000001f000017945 */ /* 0x000fe20003800200 */
[----:B------:R-:W-:Y:S02]  /*0130*/  IADD3 R6, PT, PT, R2, -R5, RZ ;  /* 0x8000000502067210 */ /* 0x000fe40007ffe0ff */
[----:B------:R-:W-:Y:S02]  /*0140*/  LOP3.LUT P1, R18, R4, 0x3, RZ, 0xc0, !PT ;  /* 0x0000000304127812 */ /* 0x000fe4000782c0ff */
[----:B------:R-:W-:Y:S02]  /*0150*/  ISETP.GT.U32.AND P0, PT, R6, -0x4, PT ;  /* 0xfffffffc0600780c */ /* 0x000fe40003f04070 */
[----:B0-----:R-:W-:-:S09]  /*0160*/  IADD3 R4, PT, PT, R0, UR6, RZ ;  /* 0x0000000600047c10 */ /* 0x001fd2000fffe0ff */
[----:B------:R-:W-:Y:S05]  /*0170*/  @!P1 BRA `(.L_x_3) ;  /* 0x0000000000649947 */ /* 0x000fea0003800000 */
[----:B------:R-:W0:Y:S01]  /*0180*/  LDC.64 R6, c[0x0][0x3a0] ;  /* 0x0000e800ff067b82 */ /* 0x000e220000000a00 */
[----:B------:R-:W-:-:S07]  /*0190*/  IADD3 R18, PT, PT, -R18, RZ, RZ ;  /* 0x000000ff12127210 */ /* 0x000fce0007ffe1ff */
[----:B------:R-:W1:Y:S08]  /*01a0*/  LDC.64 R8, c[0x0][0x390] ;  /* 0x0000e400ff087b82 */ /* 0x000e700000000a00 */
[----:B------:R-:W2:Y:S02]  /*01b0*/  LDC.64 R10, c[0x0][0x3b0] ;  /* 0x0000ec00ff0a7b82 */ /* 0x000ea40000000a00 */
.L_x_4:
[----:B-1-3--:R-:W-:-:S04]  /*01c0*/  IMAD.WIDE R14, R2, 0x8, R8 ;  /* 0x00000008020e7825 */ /* 0x00afc800078e0208 */
[----:B0-----:R-:W-:Y:S02]  /*01d0*/  IMAD.WIDE R12, R2, 0x8, R6 ;  /* 0x00000008020c7825 */ /* 0x001fe400078e0206 */
[----:B------:R-:W3:Y:S04]  /*01e0*/  LDG.E.64 R14, desc[UR4][R14.64] ;  /* 0x000000040e0e7981 */ /* 0x000ee8000c1e1b00 */
[----:B------:R-:W3:Y:S01]  /*01f0*/  LDG.E.64 R16, desc[UR4][R12.64] ;  /* 0x000000040c107981 */ /* 0x000ee2000c1e1b00 */
[----:B------:R-:W-:Y:S01]  /*0200*/  IMAD.WIDE R26, R4, 0x8, R12 ;  /* 0x00000008041a7825 */ /* 0x000fe200078e020c */
[----:B---3--:R-:W-:-:S03]  /*0210*/  DADD R24, R14, R16 ;  /* 0x000000000e187229 */ /* 0x008fc60000000010 */
[----:B--2---:R-:W-:-:S05]  /*0220*/  IMAD.WIDE R16, R2, 0x8, R10 ;  /* 0x0000000802107825 */ /* 0x004fca00078e020a */
[----:B------:R3:W-:Y:S04]  /*0230*/  STG.E.64 desc[UR4][R16.64], R24 ;  /* 0x0000001810007986 */ /* 0x0007e8000c101b04 */
[----:B------:R-:W2:Y:S01]  /*0240*/  LDG.E.64 R20, desc[UR4][R26.64] ;  /* 0x000000041a147981 */ /* 0x000ea2000c1e1b00 */
[----:B------:R-:W-:-:S04]  /*0250*/  IMAD.WIDE R22, R4, 0x8, R16 ;  /* 0x0000000804167825 */ /* 0x000fc800078e0210 */
[----:B------:R-:W-:Y:S01]  /*0260*/  IMAD.WIDE R28, R4, 0x10, R12 ;  /* 0x00000010041c7825 */ /* 0x000fe200078e020c */
[----:B--2---:R-:W-:-:S07]  /*0270*/  DADD R20, R14, R20 ;  /* 0x000000000e147229 */ /* 0x004fce0000000014 */
[----:B------:R3:W-:Y:S04]  /*0280*/  STG.E.64 desc[UR4][R22.64], R20 ;  /* 0x0000001416007986 */ /* 0x0007e8000c101b04 */
[----:B------:R-:W2:Y:S01]  /*0290*/  LDG.E.64 R28, desc[UR4][R28.64] ;  /* 0x000000041c1c7981 */ /* 0x000ea2000c1e1b00 */
[----:B------:R-:W-:Y:S01]  /*02a0*/  IMAD.WIDE R12, R4, 0x10, R16 ;  /* 0x00000010040c7825 */ /* 0x000fe200078e0210 */
[----:B------:R-:W-:Y:S02]  /*02b0*/  IADD3 R18, PT, PT, R18, 0x1, RZ ;  /* 0x0000000112127810 */ /* 0x000fe40007ffe0ff */
[----:B------:R-:W-:Y:S02]  /*02c0*/  IADD3 R2, PT, PT, R2, 0x1, RZ ;  /* 0x0000000102027810 */ /* 0x000fe40007ffe0ff */
[----:B------:R-:W-:Y:S01]  /*02d0*/  ISETP.NE.AND P1, PT, R18, RZ, PT ;  /* 0x000000ff1200720c */ /* 0x000fe20003f25270 */
[----:B--2---:R-:W-:-:S07]  /*02e0*/  DADD R14, R14, R28 ;  /* 0x000000000e0e7229 */ /* 0x004fce000000001c */
[----:B------:R3:W-:Y:S05]  /*02f0*/  STG.E.64 desc[UR4][R12.64], R14 ;  /* 0x0000000e0c007986 */ /* 0x0007ea000c101b04 */
[----:B------:R-:W-:Y:S05]  /*0300*/  @P1 BRA `(.L_x_4) ;  /* 0xfffffffc00ac1947 */ /* 0x000fea000383ffff */
.L_x_3:
[----:B------:R-:W-:Y:S05]  /*0310*/  BSYNC.RECONVERGENT B1 ;  /* 0x0000000000017941 */ /* 0x000fea0003800200 */
.L_x_2:
[----:B------:R-:W-:Y:S05]  /*0320*/  @P0 BRA `(.L_x_1) ;  /* 0x0000000000e40947 */ /* 0x000fea0003800000 */
[----:B------:R-:W0:Y:S01]  /*0330*/  LDC.64 R6, c[0x0][0x3b0] ;  /* 0x0000ec00ff067b82 */ /* 0x000e220000000a00 */
[----:B------:R-:W-:Y:S02]  /*0340*/  IADD3 R5, PT, PT, -R5, R2, RZ ;  /* 0x0000000205057210 */ /* 0x000fe40007ffe1ff */
[----:B0-----:R-:W-:-:S04]  /*0350*/  IADD3 R6, P0, PT, R6, 0x10, RZ ;  /* 0x0000001006067810 */ /* 0x001fc80007f1e0ff */
[----:B------:R-:W-:-:S09]  /*0360*/  IADD3.X R7, PT, PT, RZ, R7, RZ, P0, !PT ;  /* 0x00000007ff077210 */ /* 0x000fd200007fe4ff */
.L_x_5:
[----:B---3--:R-:W0:Y:S08]  /*0370*/  LDC.64 R20, c[0x0][0x390] ;  /* 0x0000e400ff147b82 */ /* 0x008e300000000a00 */
[----:B--2---:R-:W1:Y:S01]  /*0380*/  LDC.64 R10, c[0x0][0x3a0] ;  /* 0x0000e800ff0a7b82 */ /* 0x004e620000000a00 */
[----:B0-----:R-:W-:-:S05]  /*0390*/  IMAD.WIDE R20, R2, 0x8, R20 ;  /* 0x0000000802147825 */ /* 0x001fca00078e0214 */
[----:B------:R-:W2:Y:S01]  /*03a0*/  LDG.E.64 R8, desc[UR4][R20.64] ;  /* 0x0000000414087981 */ /* 0x000ea2000c1e1b00 */
[----:B-1----:R-:W-:-:S05]  /*03b0*/  IMAD.WIDE R10, R2, 0x8, R10 ;  /* 0x00000008020a7825 */ /* 0x002fca00078e020a */
[----:B------:R-:W2:Y:S01]  /*03c0*/  LDG.E.64 R12, desc[UR4][R10.64] ;  /* 0x000000040a0c7981 */ /* 0x000ea2000c1e1b00 */
[----:B------:R-:W-:-:S04]  /*03d0*/  IMAD.WIDE R18, R2, 0x8, R6 ;  /* 0x0000000802127825 */ /* 0x000fc800078e0206 */
[----:B------:R-:W-:Y:S01]  /*03e0*/  IMAD.WIDE R16, R4, 0x8, R10 ;  /* 0x0000000804107825 */ /* 0x000fe200078e020a */
[----:B--2---:R-:W-:-:S07]  /*03f0*/  DADD R22, R8, R12 ;  /* 0x0000000008167229 */ /* 0x004fce000000000c */
[----:B------:R0:W-:Y:S04]  /*0400*/  STG.E.64 desc[UR4][R18.64+-0x10], R22 ;  /* 0xfffff01612007986 */ /* 0x0001e8000c101b04 */
[----:B------:R-:W2:Y:S01]  /*0410*/  LDG.E.64 R12, desc[UR4][R16.64] ;  /* 0x00000004100c7981 */ /* 0x000ea2000c1e1b00 */
[----:B------:R-:W-:Y:S01]  /*0420*/  IMAD.WIDE R14, R4, 0x8, R18 ;  /* 0x00000008040e7825 */ /* 0x000fe200078e0212 */
[----:B--2---:R-:W-:-:S03]  /*0430*/  DADD R28, R8, R12 ;  /* 0x00000000081c7229 */ /* 0x004fc6000000000c */
[----:B------:R-:W-:-:S04]  /*0440*/  IMAD.WIDE R12, R4, 0x10, R10 ;  /* 0x00000010040c7825 */ /* 0x000fc800078e020a */
[----:B------:R-:W-:Y:S04]  /*0450*/  STG.E.64 desc[UR4][R14.64+-0x10], R28 ;  /* 0xfffff01c0e007986 */ /* 0x000fe8000c101b04 */
[----:B------:R-:W2:Y:S02]  /*0460*/  LDG.E.64 R24, desc[UR4][R12.64] ;  /* 0x000000040c187981 */ /* 0x000ea4000c1e1b00 */
[----:B--2---:R-:W-:Y:S01]  /*0470*/  DADD R24, R8, R24 ;  /* 0x0000000008187229 */ /* 0x004fe20000000018 */
[----:B------:R-:W-:-:S06]  /*0480*/  IMAD.WIDE R8, R4, 0x10, R18 ;  /* 0x0000001004087825 */ /* 0x000fcc00078e0212 */
[----:B------:R1:W-:Y:S04]  /*0490*/  STG.E.64 desc[UR4][R8.64+-0x10], R24 ;  /* 0xfffff01808007986 */ /* 0x0003e8000c101b04 */
[----:B0-----:R-:W2:Y:S04]  /*04a0*/  LDG.E.64 R22, desc[UR4][R10.64+0x8] ;  /* 0x000008040a167981 */ /* 0x001ea8000c1e1b00 */
[----:B-1----:R-:W2:Y:S02]  /*04b0*/  LDG.E.64 R24, desc[UR4][R20.64+0x8] ;  /* 0x0000080414187981 */ /* 0x002ea4000c1e1b00 */
[----:B--2---:R-:W-:-:S07]  /*04c0*/  DADD R22, R24, R22 ;  /* 0x0000000018167229 */ /* 0x004fce0000000016 */
[----:B------:R0:W-:Y:S04]  /*04d0*/  STG.E.64 desc[UR4][R18.64+-0x8], R22 ;  /* 0xfffff81612007986 */ /* 0x0001e8000c101b04 */
[----:B------:R-:W2:Y:S02]  /*04e0*/  LDG.E.64 R26, desc[UR4][R16.64+0x8] ;  /* 0x00000804101a7981 */ /* 0x000ea4000c1e1b00 */
[----:B--2---:R-:W-:-:S07]  /*04f0*/  DADD R26, R24, R26 ;  /* 0x00000000181a7229 */ /* 0x004fce000000001a */
[----:B------:R-:W-:Y:S04]  /*0500*/  STG.E.64 desc[UR4][R14.64+-0x8], R26 ;  /* 0xfffff81a0e007986 */ /* 0x000fe8000c101b04 */
[----:B0-----:R-:W2:Y:S02]  /*0510*/  LDG.E.64 R22, desc[UR4][R12.64+0x8] ;  /* 0x000008040c167981 */ /* 0x001ea4000c1e1b00 */
[----:B--2---:R-:W-:-:S07]  /*0520*/  DADD R22, R24, R22 ;  /* 0x0000000018167229 */ /* 0x004fce0000000016 */
[----:B------:R0:W-:Y:S04]  /*0530*/  STG.E.64 desc[UR4][R8.64+-0x8], R22 ;  /* 0xfffff81608007986 */ /* 0x0001e8000c101b04 */
[----:B------:R-:W2:Y:S04]  /*0540*/  LDG.E.64 R28, desc[UR4][R10.64+0x10] ;  /* 0x000010040a1c7981 */ /* 0x000ea8000c1e1b00 */
[----:B0-----:R-:W2:Y:S02]  /*0550*/  LDG.E.64 R22, desc[UR4][R20.64+0x10] ;  /* 0x0000100414167981 */ /* 0x001ea4000c1e1b00 */
[----:B--2---:R-:W-:-:S07]  /*0560*/  DADD R28, R22, R28 ;  /* 0x00000000161c7229 */ /* 0x004fce000000001c */
[----:B------:R0:W-:Y:S04]  /*0570*/  STG.E.64 desc[UR4][R18.64], R28 ;  /* 0x0000001c12007986 */ /* 0x0001e8000c101b04 */
[----:B------:R-:W2:Y:S02]  /*0580*/  LDG.E.64 R24, desc[UR4][R16.64+0x10] ;  /* 0x0000100410187981 */ /* 0x000ea4000c1e1b00 */
[----:B--2---:R-:W-:-:S07]  /*0590*/  DADD R24, R22, R24 ;  /* 0x0000000016187229 */ /* 0x004fce0000000018 */
[----:B------:R1:W-:Y:S04]  /*05a0*/  STG.E.64 desc[UR4][R14.64], R24 ;  /* 0x000000180e007986 */ /* 0x0003e8000c101b04 */
[----:B------:R-:W2:Y:S02]  /*05b0*/  LDG.E.64 R26, desc[UR4][R12.64+0x10] ;  /* 0x000010040c1a7981 */ /* 0x000ea4000c1e1b00 */
[----:B--2---:R-:W-:-:S07]  /*05c0*/  DADD R26, R22, R26 ;  /* 0x00000000161a7229 */ /* 0x004fce000000001a */
[----:B------:R2:W-:Y:S04]  /*05d0*/  STG.E.64 desc[UR4][R8.64], R26 ;  /* 0x0000001a08007986 */ /* 0x0005e8000c101b04 */
[----:B------:R-:W3:Y:S04]  /*05e0*/  LDG.E.64 R22, desc[UR4][R20.64+0x18] ;  /* 0x0000180414167981 */ /* 0x000ee8000c1e1b00 */
[----:B------:R-:W3:Y:S02]  /*05f0*/  LDG.E.64 R10, desc[UR4][R10.64+0x18] ;  /* 0x000018040a0a7981 */ /* 0x000ee4000c1e1b00 */
[----:B---3--:R-:W-:-:S07]  /*0600*/  DADD R10, R22, R10 ;  /* 0x00000000160a7229 */ /* 0x008fce000000000a */
[----:B------:R2:W-:Y:S04]  /*0610*/  STG.E.64 desc[UR4][R18.64+0x8], R10 ;  /* 0x0000080a12007986 */ /* 0x0005e8000c101b04 */
[----:B0-----:R-:W3:Y:S02]  /*0620*/  LDG.E.64 R28, desc[UR4][R16.64+0x18] ;  /* 0x00001804101c7981 */ /* 0x001ee4000c1e1b00 */
[----:B---3--:R-:W-:-:S07]  /*0630*/  DADD R28, R22, R28 ;  /* 0x00000000161c7229 */ /* 0x008fce000000001c */
[----:B------:R2:W-:Y:S04]  /*0640*/  STG.E.64 desc[UR4][R14.64+0x8], R28 ;  /* 0x0000081c0e007986 */ /* 0x0005e8000c101b04 */
[----:B-1----:R-:W3:Y:S01]  /*0650*/  LDG.E.64 R24, desc[UR4][R12.64+0x18] ;  /* 0x000018040c187981 */ /* 0x002ee2000c1e1b00 */
[----:B------:R-:W-:-:S04]  /*0660*/  IADD3 R5, PT, PT, R5, 0x4, RZ ;  /* 0x0000000405057810 */ /* 0x000fc80007ffe0ff */
[----:B------:R-:W-:Y:S02]  /*0670*/  ISETP.NE.AND P0, PT, R5, RZ, PT ;  /* 0x000000ff0500720c */ /* 0x000fe40003f05270 */
[----:B------:R-:W-:Y:S01]  /*0680*/  IADD3 R2, PT, PT, R2, 0x4, RZ ;  /* 0x0000000402027810 */ /* 0x000fe20007ffe0ff */
[----:B---3--:R-:W-:-:S07]  /*0690*/  DADD R24, R22, R24 ;  /* 0x0000000016187229 */ /* 0x008fce0000000018 */
[----:B------:R2:W-:Y:S03]  /*06a0*/  STG.E.64 desc[UR4][R8.64+0x8], R24 ;  /* 0x0000081808007986 */ /* 0x0005e6000c101b04 */
[----:B------:R-:W-:Y:S05]  /*06b0*/  @P0 BRA `(.L_x_5) ;  /* 0xfffffffc002c0947 */ /* 0x000fea000383ffff */
.L_x_1:
[----:B------:R-:W-:Y:S05]  /*06c0*/  BSYNC.RECONVERGENT B0 ;  /* 0x0000000000007941 */ /* 0x000fea0003800200 */
.L_x_0:
[----:B------:R-:W0:Y:S08]  /*06d0*/  LDC.64 R4, c[0x0][0x3a8] ;  /* 0x0000ea00ff047b82 */ /* 0x000e300000000a00 */
[----:B--2---:R-:W1:Y:S08]  /*06e0*/  LDC.64 R8, c[0x0][0x398] ;  /* 0x0000e600ff087b82 */ /* 0x004e700000000a00 */
[----:B---3--:R-:W2:Y:S01]  /*06f0*/  LDC.64 R12, c[0x0][0x3b8] ;  /* 0x0000ee00ff0c7b82 */ /* 0x008ea20000000a00 */
[----:B0-----:R-:W-:-:S05]  /*0700*/  IMAD.WIDE R4, R3, 0x8, R4 ;  /* 0x0000000803047825 */ /* 0x001fca00078e0204 */
[----:B------:R-:W3:Y:S01]  /*0710*/  LDG.E.64 R6, desc[UR4][R4.64] ;  /* 0x0000000404067981 */ /* 0x000ee2000c1e1b00 */
[----:B-1----:R-:W-:-:S05]  /*0720*/  IMAD.WIDE R8, R3, 0x8, R8 ;  /* 0x0000000803087825 */ /* 0x002fca00078e0208 */
[----:B------:R-:W3:Y:S01]  /*0730*/  LDG.E.64 R10, desc[UR4][R8.64] ;  /* 0x00000004080a7981 */ /* 0x000ee2000c1e1b00 */
[----:B------:R-:W-:-:S04]  /*0740*/  IMAD.WIDE R14, R0, 0x8, R8 ;  /* 0x00000008000e7825 */ /* 0x000fc800078e0208 */
[----:B--2---:R-:W-:Y:S01]  /*0750*/  IMAD.WIDE R2, R3, 0x8, R12 ;  /* 0x0000000803027825 */ /* 0x004fe200078e020c */
[----:B---3--:R-:W-:-:S03]  /*0760*/  DADD R6, R6, R10 ;  /* 0x0000000006067229 */ /* 0x008fc6000000000a */
[----:B------:R-:W-:-:S04]  /*0770*/  IMAD.WIDE R10, R0, 0x8, R4 ;  /* 0x00000008000a7825 */ /* 0x000fc800078e0204 */
[----:B------:R0:W-:Y:S04]  /*0780*/  STG.E.64 desc[UR4][R2.64], R6 ;  /* 0x0000000602007986 */ /* 0x0001e8000c101b04 */
[----:B------:R-:W2:Y:S04]  /*0790*/  LDG.E.64 R12, desc[UR4][R10.64] ;  /* 0x000000040a0c7981 */ /* 0x000ea8000c1e1b00 */
[----:B------:R-:W2:Y:S01]  /*07a0*/  LDG.E.64 R16, desc[UR4][R14.64] ;  /* 0x000000040e107981 */ /* 0x000ea2000c1e1b00 */
[----:B------:R-:W-:-:S04]  /*07b0*/  IMAD.WIDE R4, R0, 0x8, R2 ;  /* 0x0000000800047825 */ /* 0x000fc800078e0202 */
[----:B------:R-:W-:Y:S01]  /*07c0*/  IMAD.WIDE R8, R0, 0x8, R10 ;  /* 0x0000000800087825 */ /* 0x000fe200078e020a */
[----:B--2---:R-:W-:-:S03]  /*07d0*/  DADD R12, R12, R16 ;  /* 0x000000000c0c7229 */ /* 0x004fc60000000010 */
[----:B------:R-:W-:-:S04]  /*07e0*/  IMAD.WIDE R16, R0, 0x8, R14 ;  /* 0x0000000800107825 */ /* 0x000fc800078e020e */
[----:B------:R-:W-:Y:S04]  /*07f0*/  STG.E.64 desc[UR4][R4.64], R12 ;  /* 0x0000000c04007986 */ /* 0x000fe8000c101b04 */
[----:B------:R-:W2:Y:S04]  /*0800*/  LDG.E.64 R8, desc[UR4][R8.64] ;  /* 0x0000000408087981 */ /* 0x000ea8000c1e1b00 */
[----:B------:R-:W2:Y:S01]  /*0810*/  LDG.E.64 R16, desc[UR4][R16.64] ;  /* 0x0000000410107981 */ /* 0x000ea2000c1e1b00 */
[----:B0-----:R-:W-:Y:S01]  /*0820*/  IMAD.WIDE R2, R0, 0x8, R4 ;  /* 0x0000000800027825 */ /* 0x001fe200078e0204 */
[----:B--2---:R-:W-:-:S07]  /*0830*/  DADD R18, R8, R16 ;  /* 0x0000000008127229 */ /* 0x004fce0000000010 */
[----:B------:R-:W-:Y:S01]  /*0840*/  STG.E.64 desc[UR4][R2.64], R18 ;  /* 0x0000001202007986 */ /* 0x000fe2000c101b04 */
[----:B------:R-:W-:Y:S05]  /*0850*/  EXIT ;  /* 0x000000000000794d */ /* 0x000fea0003800000 */
.L_x_6:
[----:B------:R-:W-:-:S00]  /*0860*/  BRA `(.L_x_6) ;  /* 0xfffffffc00fc7947 */ /* 0x000fc0000383ffff */
[----:B------:R-:W-:-:S00]  /*0870*/  NOP ;  /* 0x0000000000007918 */ /* 0x000fc00000000000 */
        /* <DEDUP_REMOVED lines=8> */
.L_x_48:


//--------------------- .text._Z22fvc_grad_boundary_faceiiPKiS0_PKdS2_S2_Pd --------------------------
	.section	.text._Z22fvc_grad_boundary_faceiiPKiS0_PKdS2_S2_Pd,"ax",@progbits
	.align	128
        .global         _Z22fvc_grad_boundary_faceiiPKiS0_PKdS2_S2_Pd
        .type           _Z22fvc_grad_boundary_faceiiPKiS0_PKdS2_S2_Pd,@function
        .size           _Z22fvc_grad_boundary_faceiiPKiS0_PKdS2_S2_Pd,(.L_x_49 - _Z22fvc_grad_boundary_faceiiPKiS0_PKdS2_S2_Pd)
        .other          _Z22fvc_grad_boundary_faceiiPKiS0_PKdS2_S2_Pd,@"STO_CUDA_ENTRY STV_DEFAULT"
_Z22fvc_grad_boundary_faceiiPKiS0_PKdS2_S2_Pd:
.text._Z22fvc_grad_boundary_faceiiPKiS0_PKdS2_S2_Pd:
[----:B------:R-:W-:Y:S01]  /*0000*/  LDC R1, c[0x0][0x37c] ;  /* 0x0000df00ff017b82 */ /* 0x000fe20000000800 */
[----:B------:R-:W0:Y:S01]  /*0010*/  S2R R5, SR_CTAID.X ;  /* 0x0000000000057919 */ /* 0x000e220000002500 */
[----:B------:R-:W0:Y:S01]  /*0020*/  LDCU UR4, c[0x0][0x360] ;  /* 0x00006c00ff0477ac */ /* 0x000e220008000800 */
[----:B------:R-:W0:Y:S01]  /*0030*/  S2R R0, SR_TID.X ;  /* 0x0000000000007919 */ /* 0x000e220000002100 */
[----:B------:R-:W1:Y:S01]  /*0040*/  LDCU UR5, c[0x0][0x384] ;  /* 0x00007080ff0577ac */ /* 0x000e620008000800 */
[----:B0-----:R-:W-:-:S05]  /*0050*/  IMAD R5, R5, UR4, R0 ;  /* 0x0000000405057c24 */ /* 0x001fca000f8e0200 */
[----:B-1----:R-:W-:-:S13]  /*0060*/  ISETP.GE.AND P0, PT, R5, UR5, PT ;  /* 0x0000000505007c0c */ /* 0x002fda000bf06270 */
[----:B------:R-:W-:Y:S05]  /*0070*/  @P0 EXIT ;  /* 0x000000000000094d */ /* 0x000fea0003800000 */
[----:B------:R-:W0:Y:S01]  /*0080*/  LDC.64 R2, c[0x0][0x388] ;  /* 0x0000e200ff027b82 */ /* 0x000e220000000a00 */
[----:B------:R-:W1:Y:S01]  /*0090*/  LDCU.64 UR4, c[0x0][0x358] ;  /* 0x00006b00ff0477ac */ /* 0x000e620008000a00 */
[----:B0-----:R-:W-:-:S06]  /*00a0*/  IMAD.WIDE R2, R5, 0x4, R2 ;  /* 0x0000000405027825 */ /* 0x001fcc00078e0202 */
[----:B------:R-:W0:Y:S01]  /*00b0*/  LDC.64 R4, c[0x0][0x390] ;  /* 0x0000e400ff047b82 */ /* 0x000e220000000a00 */
[----:B-1----:R-:W0:Y:S04]  /*00c0*/  LDG.E R7, desc[UR4][R2.64] ;  /* 0x0000000402077981 */ /* 0x002e28000c1e1900 */
[----:B------:R-:W2:Y:S01]  /*00d0*/  LDG.E R9, desc[UR4][R2.64+0x4] ;  /* 0x0000040402097981 */ /* 0x000ea2000c1e1900 */
[----:B0-----:R-:W-:-:S05]  /*00e0*/  IMAD.WIDE R4, R7, 0x4, R4 ;  /* 0x0000000407047825 */ /* 0x001fca00078e0204 */
[----:B------:R0:W5:Y:S01]  /*00f0*/  LDG.E R0, desc[UR4][R4.64] ;  /* 0x0000000404007981 */ /* 0x000162000c1e1900 */
[----:B--2---:R-:W-:Y:S01]  /*0100*/  ISETP.GE.AND P0, PT, R7, R9, PT ;  /* 0x000000090700720c */ /* 0x004fe20003f06270 */
[----:B------:R-:W-:Y:S01]  /*0110*/  BSSY.RECONVERGENT B0, `(.L_x_7) ;  /* 0x00000a1000007945 */ /* 0x000fe20003800200 */
[----:B------:R-:W-:Y:S02]  /*0120*/  CS2R R14, SRZ ;  /* 0x00000000000e7805 */ /* 0x000fe4000001ff00 */
[----:B------:R-:W-:Y:S02]  /*0130*/  CS2R R12, SRZ ;  /* 0x00000000000c7805 */ /* 0x000fe4000001ff00 */
[----:B------:R-:W-:-:S07]  /*0140*/  CS2R R26, SRZ ;  /* 0x00000000001a7805 */ /* 0x000fce000001ff00 */
[----:B0-----:R-:W-:Y:S05]  /*0150*/  @P0 BRA `(.L_x_8) ;  /* 0x0000000800700947 */ /* 0x001fea0003800000 */
[----:B------:R-:W-:Y:S01]  /*0160*/  MOV R2, R7 ;  /* 0x0000000700027202 */ /* 0x000fe20000000f00 */
[----:B------:R-:W-:Y:S01]  /*0170*/  BSSY.RECONVERGENT B1, `(.L_x_9) ;  /* 0x000004d000017945 */ /* 0x000fe20003800200 */
[----:B------:R-:W-:Y:S02]  /*0180*/  CS2R R26, SRZ ;  /* 0x00000000001a7805 */ /* 0x000fe4000001ff00 */
[----:B------:R-:W-:Y:S02]  /*0190*/  CS2R R12, SRZ ;  /* 0x00000000000c7805 */ /* 0x000fe4000001ff00 */
[----:B------:R-:W-:Y:S02]  /*01a0*/  IADD3 R3, PT, PT, -R9, R2, RZ ;  /* 0x0000000209037210 */ /* 0x000fe40007ffe1ff */
[----:B------:R-:W-:Y:S02]  /*01b0*/  CS2R R14, SRZ ;  /* 0x00000000000e7805 */ /* 0x000fe4000001ff00 */
[----:B------:R-:W-:Y:S01]  /*01c0*/  ISETP.GT.U32.AND P0, PT, R3, -0x8, PT ;  /* 0xfffffff80300780c */ /* 0x000fe20003f04070 */
[----:B------:R-:W-:-:S12]  /*01d0*/  IMAD.IADD R3, R9, 0x1, -R2 ;  /* 0x0000000109037824 */ /* 0x000fd800078e0a02 */
[----:B------:R-:W-:Y:S05]  /*01e0*/  @P0 BRA `(.L_x_10) ;  /* 0x0000000400140947 */ /* 0x000fea0003800000 */
[----:B------:R-:W-:Y:S01]  /*01f0*/  LOP3.LUT R5, R3, 0xfffffff8, RZ, 0xc0, !PT ;  /* 0xfffffff803057812 */ /* 0x000fe200078ec0ff */
[----:B------:R-:W-:Y:S01]  /*0200*/  IMAD R4, R2, 0x3, RZ ;  /* 0x0000000302047824 */ /* 0x000fe200078e02ff */
[----:B------:R-:W-:Y:S02]  /*0210*/  CS2R R26, SRZ ;  /* 0x00000000001a7805 */ /* 0x000fe4000001ff00 */
[----:B------:R-:W-:-:S07]  /*0220*/  IADD3 R5, PT, PT, -R5, RZ, RZ ;  /* 0x000000ff05057210 */ /* 0x000fce0007ffe1ff */
.L_x_11:
[----:B------:R-:W0:Y:S08]  /*0230*/  LDC.64 R24, c[0x0][0x398] ;  /* 0x0000e600ff187b82 */ /* 0x000e300000000a00 */
[----:B------:R-:W1:Y:S01]  /*0240*/  LDC.64 R28, c[0x0][0x3a0] ;  /* 0x0000e800ff1c7b82 */ /* 0x000e620000000a00 */
[----:B0-----:R-:W-:-:S05]  /*0250*/  IMAD.WIDE R24, R4, 0x8, R24 ;  /* 0x0000000804187825 */ /* 0x001fca00078e0218 */
[----:B------:R-:W2:Y:S01]  /*0260*/  LDG.E.64 R6, desc[UR4][R24.64] ;  /* 0x0000000418067981 */ /* 0x000ea2000c1e1b00 */
[----:B-1----:R-:W-:-:S03]  /*0270*/  IMAD.WIDE R28, R2, 0x8, R28 ;  /* 0x00000008021c7825 */ /* 0x002fc600078e021c */
[----:B------:R-:W3:Y:S04]  /*0280*/  LDG.E.64 R20, desc[UR4][R24.64+0x8] ;  /* 0x0000080418147981 */ /* 0x000ee8000c1e1b00 */
[----:B------:R-:W2:Y:S04]  /*0290*/  LDG.E.64 R10, desc[UR4][R28.64] ;  /* 0x000000041c0a7981 */ /* 0x000ea8000c1e1b00 */
[----:B------:R-:W4:Y:S04]  /*02a0*/  LDG.E.64 R16, desc[UR4][R24.64+0x10] ;  /* 0x0000100418107981 */ /* 0x000f28000c1e1b00 */
[----:B------:R-:W4:Y:S04]  /*02b0*/  LDG.E.64 R8, desc[UR4][R24.64+0x18] ;  /* 0x0000180418087981 */ /* 0x000f28000c1e1b00 */
[----:B------:R-:W4:Y:S04]  /*02c0*/  LDG.E.64 R18, desc[UR4][R28.64+0x8] ;  /* 0x000008041c127981 */ /* 0x000f28000c1e1b00 */
[----:B------:R-:W4:Y:S01]  /*02d0*/  LDG.E.64 R22, desc[UR4][R24.64+0x80] ;  /* 0x0000800418167981 */ /* 0x000f22000c1e1b00 */
[----:B--2---:R-:W-:-:S02]  /*02e0*/  DFMA R6, R6, R10, R14 ;  /* 0x0000000a0606722b */ /* 0x004fc4000000000e */
[-C--:B---3--:R-:W-:Y:S01]  /*02f0*/  DFMA R20, R20, R10.reuse, R12 ;  /* 0x0000000a1414722b */ /* 0x088fe2000000000c */
[----:B------:R-:W2:Y:S01]  /*0300*/  LDG.E.64 R14, desc[UR4][R24.64+0x20] ;  /* 0x00002004180e7981 */ /* 0x000ea2000c1e1b00 */
[----:B----4-:R-:W-:-:S03]  /*0310*/  DFMA R26, R16, R10, R26 ;  /* 0x0000000a101a722b */ /* 0x010fc6000000001a */
[----:B------:R-:W3:Y:S04]  /*0320*/  LDG.E.64 R10, desc[UR4][R24.64+0x28] ;  /* 0x00002804180a7981 */ /* 0x000ee8000c1e1b00 */
[----:B------:R-:W4:Y:S01]  /*0330*/  LDG.E.64 R12, desc[UR4][R28.64+0x10] ;  /* 0x000010041c0c7981 */ /* 0x000f22000c1e1b00 */
[----:B------:R-:W-:-:S03]  /*0340*/  DFMA R8, R8, R18, R6 ;  /* 0x000000120808722b */ /* 0x000fc60000000006 */
[----:B------:R-:W4:Y:S04]  /*0350*/  LDG.E.64 R6, desc[UR4][R24.64+0x30] ;  /* 0x0000300418067981 */ /* 0x000f28000c1e1b00 */
[----:B------:R-:W4:Y:S01]  /*0360*/  LDG.E.64 R16, desc[UR4][R24.64+0x38] ;  /* 0x0000380418107981 */ /* 0x000f22000c1e1b00 */
[----:B--2---:R-:W-:-:S03]  /*0370*/  DFMA R20, R14, R18, R20 ;  /* 0x000000120e14722b */ /* 0x004fc60000000014 */
[----:B------:R-:W2:Y:S01]  /*0380*/  LDG.E.64 R14, desc[UR4][R24.64+0x40] ;  /* 0x00004004180e7981 */ /* 0x000ea2000c1e1b00 */
[----:B---3--:R-:W-:-:S03]  /*0390*/  DFMA R18, R10, R18, R26 ;  /* 0x000000120a12722b */ /* 0x008fc6000000001a */
[----:B------:R-:W3:Y:S04]  /*03a0*/  LDG.E.64 R10, desc[UR4][R28.64+0x18] ;  /* 0x000018041c0a7981 */ /* 0x000ee8000c1e1b00 */
[----:B------:R-:W3:Y:S01]  /*03b0*/  LDG.E.64 R26, desc[UR4][R24.64+0xb8] ;  /* 0x0000b804181a7981 */ /* 0x000ee2000c1e1b00 */
[----:B----4-:R-:W-:-:S03]  /*03c0*/  DFMA R8, R6, R12, R8 ;  /* 0x0000000c0608722b */ /* 0x010fc60000000008 */
[----:B------:R-:W3:Y:S01]  /*03d0*/  LDG.E.64 R6, desc[UR4][R24.64+0x48] ;  /* 0x0000480418067981 */ /* 0x000ee2000c1e1b00 */
[----:B------:R-:W-:-:S03]  /*03e0*/  DFMA R16, R16, R12, R20 ;  /* 0x0000000c1010722b */ /* 0x000fc60000000014 */
[----:B------:R-:W4:Y:S01]  /*03f0*/  LDG.E.64 R20, desc[UR4][R24.64+0x50] ;  /* 0x0000500418147981 */ /* 0x000f22000c1e1b00 */
[----:B--2---:R-:W-:-:S03]  /*0400*/  DFMA R18, R14, R12, R18 ;  /* 0x0000000c0e12722b */ /* 0x004fc60000000012 */
[----:B------:R-:W2:Y:S04]  /*0410*/  LDG.E.64 R12, desc[UR4][R24.64+0x58] ;  /* 0x00005804180c7981 */ /* 0x000ea8000c1e1b00 */
[----:B------:R-:W2:Y:S01]  /*0420*/  LDG.E.64 R14, desc[UR4][R28.64+0x20] ;  /* 0x000020041c0e7981 */ /* 0x000ea2000c1e1b00 */
[----:B---3--:R-:W-:-:S03]  /*0430*/  DFMA R8, R6, R10, R8 ;  /* 0x0000000a0608722b */ /* 0x008fc60000000008 */
[----:B------:R-:W3:Y:S01]  /*0440*/  LDG.E.64 R6, desc[UR4][R24.64+0x60] ;  /* 0x0000600418067981 */ /* 0x000ee2000c1e1b00 */
[----:B----4-:R-:W-:-:S03]  /*0450*/  DFMA R20, R20, R10, R16 ;  /* 0x0000000a1414722b */ /* 0x010fc60000000010 */
        /* <DEDUP_REMOVED lines=10> */
[----:B------:R-:W4:Y:S01]  /*0500*/  LDG.E.64 R18, desc[UR4][R28.64+0x30] ;  /* 0x000030041c127981 */ /* 0x000f22000c1e1b00 */
[----:B---3--:R-:W-:-:S03]  /*0510*/  DFMA R8, R10, R6, R8 ;  /* 0x000000060a08722b */ /* 0x008fc60000000008 */
[----:B------:R-:W4:Y:S01]  /*0520*/  LDG.E.64 R10, desc[UR4][R24.64+0x90] ;  /* 0x00009004180a7981 */ /* 0x000f22000c1e1b00 */
[----:B------:R-:W-:-:S03]  /*0530*/  DFMA R22, R22, R6, R16 ;  /* 0x000000061616722b */ /* 0x000fc60000000010 */
[----:B------:R-:W3:Y:S01]  /*0540*/  LDG.E.64 R16, desc[UR4][R24.64+0xa0] ;  /* 0x0000a00418107981 */ /* 0x000ee2000c1e1b00 */
[----:B------:R-:W-:Y:S01]  /*0550*/  VIADD R5, R5, 0x8 ;  /* 0x0000000805057836 */ /* 0x000fe20000000000 */
[----:B--2---:R-:W-:Y:S02]  /*0560*/  DFMA R6, R12, R6, R14 ;  /* 0x000000060c06722b */ /* 0x004fe4000000000e */
[----:B------:R-:W2:Y:S04]  /*0570*/  LDG.E.64 R14, desc[UR4][R24.64+0xa8] ;  /* 0x0000a804180e7981 */ /* 0x000ea8000c1e1b00 */
[----:B------:R-:W2:Y:S01]  /*0580*/  LDG.E.64 R12, desc[UR4][R24.64+0xb0] ;  /* 0x0000b004180c7981 */ /* 0x000ea2000c1e1b00 */
[----:B----4-:R-:W-:-:S03]  /*0590*/  DFMA R8, R10, R18, R8 ;  /* 0x000000120a08722b */ /* 0x010fc60000000008 */
[----:B------:R-:W2:Y:S01]  /*05a0*/  LDG.E.64 R10, desc[UR4][R28.64+0x38] ;  /* 0x000038041c0a7981 */ /* 0x000ea2000c1e1b00 */
[----:B------:R-:W-:Y:S01]  /*05b0*/  ISETP.NE.AND P0, PT, R5, RZ, PT ;  /* 0x000000ff0500720c */ /* 0x000fe20003f05270 */
[-C--:B------:R-:W-:Y:S02]  /*05c0*/  DFMA R20, R20, R18.reuse, R22 ;  /* 0x000000121414722b */ /* 0x080fe40000000016 */
[----:B---3--:R-:W-:Y:S01]  /*05d0*/  DFMA R6, R16, R18, R6 ;  /* 0x000000121006722b */ /* 0x008fe20000000006 */
[----:B------:R-:W-:Y:S01]  /*05e0*/  IADD3 R4, PT, PT, R4, 0x18, RZ ;  /* 0x0000001804047810 */ /* 0x000fe20007ffe0ff */
[----:B------:R-:W-:Y:S01]  /*05f0*/  VIADD R2, R2, 0x8 ;  /* 0x0000000802027836 */ /* 0x000fe20000000000 */
[----:B--2---:R-:W-:-:S03]  /*0600*/  DFMA R14, R14, R10, R8 ;  /* 0x0000000a0e0e722b */ /* 0x004fc60000000008 */
[-C--:B------:R-:W-:Y:S02]  /*0610*/  DFMA R12, R12, R10.reuse, R20 ;  /* 0x0000000a0c0c722b */ /* 0x080fe40000000014 */
[----:B------:R-:W-:Y:S02]  /*0620*/  DFMA R26, R26, R10, R6 ;  /* 0x0000000a1a1a722b */ /* 0x000fe40000000006 */
[----:B------:R-:W-:Y:S09]  /*0630*/  @P0 BRA `(.L_x_11) ;  /* 0xfffffff800fc0947 */ /* 0x000ff2000383ffff */
.L_x_10:
[----:B------:R-:W-:Y:S05]  /*0640*/  BSYNC.RECONVERGENT B1 ;  /* 0x0000000000017941 */ /* 0x000fea0003800200 */
.L_x_9:
[----:B------:R-:W-:-:S13]  /*0650*/  LOP3.LUT P0, R4, R3, 0x7, RZ, 0xc0, !PT ;  /* 0x0000000703047812 */ /* 0x000fda000780c0ff */
[----:B------:R-:W-:Y:S05]  /*0660*/  @!P0 BRA `(.L_x_8) ;  /* 0x00000004002c8947 */ /* 0x000fea0003800000 */
[----:B------:R-:W-:Y:S01]  /*0670*/  ISETP.GE.U32.AND P0, PT, R4, 0x4, PT ;  /* 0x000000040400780c */ /* 0x000fe20003f06070 */
[----:B------:R-:W-:-:S12]  /*0680*/  BSSY.RECONVERGENT B1, `(.L_x_12) ;  /* 0x0000024000017945 */ /* 0x000fd80003800200 */
[----:B------:R-:W-:Y:S05]  /*0690*/  @!P0 BRA `(.L_x_13) ;  /* 0x0000000000888947 */ /* 0x000fea0003800000 */
[----:B------:R-:W0:Y:S01]  /*06a0*/  LDC.64 R24, c[0x0][0x398] ;  /* 0x0000e600ff187b82 */ /* 0x000e220000000a00 */
[----:B------:R-:W-:-:S07]  /*06b0*/  IMAD R5, R2, 0x3, RZ ;  /* 0x0000000302057824 */ /* 0x000fce00078e02ff */
        /* <DEDUP_REMOVED lines=9> */
[----:B------:R-:W4:Y:S04]  /*0750*/  LDG.E.64 R6, desc[UR4][R24.64+0x20] ;  /* 0x0000200418067981 */ /* 0x000f28000c1e1b00 */
[----:B------:R-:W4:Y:S01]  /*0760*/  LDG.E.64 R20, desc[UR4][R24.64+0x30] ;  /* 0x0000300418147981 */ /* 0x000f22000c1e1b00 */
[----:B--2---:R-:W-:-:S03]  /*0770*/  DFMA R12, R8, R16, R12 ;  /* 0x00000010080c722b */ /* 0x004fc6000000000c */
[----:B------:R-:W2:Y:S01]  /*0780*/  LDG.E.64 R8, desc[UR4][R24.64+0x28] ;  /* 0x0000280418087981 */ /* 0x000ea2000c1e1b00 */
[-C--:B---3--:R-:W-:Y:S02]  /*0790*/  DFMA R22, R22, R16.reuse, R14 ;  /* 0x000000101616722b */ /* 0x088fe4000000000e */
[----:B----4-:R-:W-:Y:S01]  /*07a0*/  DFMA R26, R18, R16, R26 ;  /* 0x00000010121a722b */ /* 0x010fe2000000001a */
[----:B------:R-:W3:Y:S04]  /*07b0*/  LDG.E.64 R14, desc[UR4][R24.64+0x40] ;  /* 0x00004004180e7981 */ /* 0x000ee8000c1e1b00 */
[----:B------:R-:W4:Y:S04]  /*07c0*/  LDG.E.64 R16, desc[UR4][R28.64+0x10] ;  /* 0x000010041c107981 */ /* 0x000f28000c1e1b00 */
[----:B------:R-:W3:Y:S01]  /*07d0*/  LDG.E.64 R18, desc[UR4][R24.64+0x38] ;  /* 0x0000380418127981 */ /* 0x000ee2000c1e1b00 */
[----:B------:R-:W-:-:S02]  /*07e0*/  DFMA R22, R10, R4, R22 ;  /* 0x000000040a16722b */ /* 0x000fc40000000016 */
[-C--:B------:R-:W-:Y:S01]  /*07f0*/  DFMA R6, R6, R4.reuse, R12 ;  /* 0x000000040606722b */ /* 0x080fe2000000000c */
[----:B------:R-:W3:Y:S04]  /*0800*/  LDG.E.64 R10, desc[UR4][R24.64+0x50] ;  /* 0x00005004180a7981 */ /* 0x000ee8000c1e1b00 */
[----:B------:R-:W3:Y:S01]  /*0810*/  LDG.E.64 R12, desc[UR4][R24.64+0x48] ;  /* 0x00004804180c7981 */ /* 0x000ee2000c1e1b00 */
[----:B--2---:R-:W-:-:S03]  /*0820*/  DFMA R4, R8, R4, R26 ;  /* 0x000000040804722b */ /* 0x004fc6000000001a */
[----:B------:R-:W2:Y:S04]  /*0830*/  LDG.E.64 R8, desc[UR4][R28.64+0x18] ;  /* 0x000018041c087981 */ /* 0x000ea8000c1e1b00 */
[----:B------:R-:W2:Y:S01]  /*0840*/  LDG.E.64 R26, desc[UR4][R24.64+0x58] ;  /* 0x00005804181a7981 */ /* 0x000ea2000c1e1b00 */
[-C--:B----4-:R-:W-:Y:S02]  /*0850*/  DFMA R20, R20, R16.reuse, R22 ;  /* 0x000000101414722b */ /* 0x090fe40000000016 */
[-C--:B---3--:R-:W-:Y:S02]  /*0860*/  DFMA R4, R14, R16.reuse, R4 ;  /* 0x000000100e04722b */ /* 0x088fe40000000004 */
[----:B------:R-:W-:Y:S01]  /*0870*/  DFMA R6, R18, R16, R6 ;  /* 0x000000101206722b */ /* 0x000fe20000000006 */
[----:B------:R-:W-:-:S03]  /*0880*/  IADD3 R2, PT, PT, R2, 0x4, RZ ;  /* 0x0000000402027810 */ /* 0x000fc60007ffe0ff */
[----:B--2---:R-:W-:-:S04]  /*0890*/  DFMA R14, R12, R8, R20 ;  /* 0x000000080c0e722b */ /* 0x004fc80000000014 */
[-C--:B------:R-:W-:Y:S02]  /*08a0*/  DFMA R12, R10, R8.reuse, R6 ;  /* 0x000000080a0c722b */ /* 0x080fe40000000006 */
[----:B------:R-:W-:-:S11]  /*08b0*/  DFMA R26, R26, R8, R4 ;  /* 0x000000081a1a722b */ /* 0x000fd60000000004 */
.L_x_13:
[----:B------:R-:W-:Y:S05]  /*08c0*/  BSYNC.RECONVERGENT B1 ;  /* 0x0000000000017941 */ /* 0x000fea0003800200 */
.L_x_12:
[----:B------:R-:W-:-:S13]  /*08d0*/  LOP3.LUT P0, R4, R3, 0x3, RZ, 0xc0, !PT ;  /* 0x0000000303047812 */ /* 0x000fda000780c0ff */
[----:B------:R-:W-:Y:S05]  /*08e0*/  @!P0 BRA `(.L_x_8) ;  /* 0x00000000008c8947 */ /* 0x000fea0003800000 */
[----:B------:R-:W-:-:S13]  /*08f0*/  ISETP.NE.AND P0, PT, R4, 0x1, PT ;  /* 0x000000010400780c */ /* 0x000fda0003f05270 */
[----:B------:R-:W0:Y:S01]  /*0900*/  @P0 LDC.64 R16, c[0x0][0x398] ;  /* 0x0000e600ff100b82 */ /* 0x000e220000000a00 */
[----:B------:R-:W-:-:S07]  /*0910*/  @P0 IMAD R7, R2, 0x3, RZ ;  /* 0x0000000302070824 */ /* 0x000fce00078e02ff */
[----:B------:R-:W1:Y:S01]  /*0920*/  @P0 LDC.64 R4, c[0x0][0x3a0] ;  /* 0x0000e800ff040b82 */ /* 0x000e620000000a00 */
[----:B0-----:R-:W-:-:S05]  /*0930*/  @P0 IMAD.WIDE R16, R7, 0x8, R16 ;  /* 0x0000000807100825 */ /* 0x001fca00078e0210 */
[----:B------:R-:W2:Y:S01]  /*0940*/  @P0 LDG.E.64 R20, desc[UR4][R16.64] ;  /* 0x0000000410140981 */ /* 0x000ea2000c1e1b00 */
[----:B-1----:R-:W-:-:S03]  /*0950*/  @P0 IMAD.WIDE R28, R2, 0x8, R4 ;  /* 0x00000008021c0825 */ /* 0x002fc600078e0204 */
[----:B------:R-:W3:Y:S04]  /*0960*/  @P0 LDG.E.64 R22, desc[UR4][R16.64+0x18] ;  /* 0x0000180410160981 */ /* 0x000ee8000c1e1b00 */
[----:B------:R-:W2:Y:S04]  /*0970*/  @P0 LDG.E.64 R4, desc[UR4][R28.64] ;  /* 0x000000041c040981 */ /* 0x000ea8000c1e1b00 */
[----:B------:R0:W3:Y:S04]  /*0980*/  @P0 LDG.E.64 R8, desc[UR4][R28.64+0x8] ;  /* 0x000008041c080981 */ /* 0x0000e8000c1e1b00 */
[----:B------:R-:W4:Y:S04]  /*0990*/  @P0 LDG.E.64 R6, desc[UR4][R16.64+0x8] ;  /* 0x0000080410060981 */ /* 0x000f28000c1e1b00 */
[----:B------:R-:W4:Y:S01]  /*09a0*/  @P0 LDG.E.64 R10, desc[UR4][R16.64+0x10] ;  /* 0x00001004100a0981 */ /* 0x000f22000c1e1b00 */
[----:B------:R-:W-:-:S04]  /*09b0*/  LOP3.LUT R3, R3, 0x1, RZ, 0xc0, !PT ;  /* 0x0000000103037812 */ /* 0x000fc800078ec0ff */
[----:B------:R-:W-:-:S13]  /*09c0*/  ISETP.NE.U32.AND P1, PT, R3, 0x1, PT ;  /* 0x000000010300780c */ /* 0x000fda0003f25070 */
[----:B------:R-:W1:Y:S08]  /*09d0*/  @!P1 LDC.64 R24, c[0x0][0x3a0] ;  /* 0x0000e800ff189b82 */ /* 0x000e700000000a00 */
[----:B------:R-:W1:Y:S01]  /*09e0*/  @!P1 LDC.64 R18, c[0x0][0x398] ;  /* 0x0000e600ff129b82 */ /* 0x000e620000000a00 */
[----:B------:R-:W-:-:S05]  /*09f0*/  @P0 IADD3 R2, PT, PT, R2, 0x2, RZ ;  /* 0x0000000202020810 */ /* 0x000fca0007ffe0ff */
[C---:B0-----:R-:W-:Y:S02]  /*0a00*/  @!P1 IMAD R29, R2.reuse, 0x3, RZ ;  /* 0x00000003021d9824 */ /* 0x041fe400078e02ff */
[----:B-1----:R-:W-:-:S06]  /*0a10*/  @!P1 IMAD.WIDE R2, R2, 0x8, R24 ;  /* 0x0000000802029825 */ /* 0x002fcc00078e0218 */
[----:B------:R-:W4:Y:S01]  /*0a20*/  @!P1 LDG.E.64 R2, desc[UR4][R2.64] ;  /* 0x0000000402029981 */ /* 0x000f22000c1e1b00 */
[----:B------:R-:W-:-:S05]  /*0a30*/  @!P1 IMAD.WIDE R18, R29, 0x8, R18 ;  /* 0x000000081d129825 */ /* 0x000fca00078e0212 */
[----:B------:R-:W4:Y:S04]  /*0a40*/  @!P1 LDG.E.64 R24, desc[UR4][R18.64+0x8] ;  /* 0x0000080412189981 */ /* 0x000f28000c1e1b00 */
[----:B------:R-:W4:Y:S01]  /*0a50*/  @!P1 LDG.E.64 R28, desc[UR4][R18.64+0x10] ;  /* 0x00001004121c9981 */ /* 0x000f22000c1e1b00 */
[----:B--2---:R-:W-:-:S08]  /*0a60*/  @P0 DFMA R20, R20, R4, R14 ;  /* 0x000000041414022b */ /* 0x004fd0000000000e */
[----:B---3--:R-:W-:Y:S02]  /*0a70*/  @P0 DFMA R14, R22, R8, R20 ;  /* 0x00000008160e022b */ /* 0x008fe40000000014 */
[----:B------:R-:W2:Y:S04]  /*0a80*/  @P0 LDG.E.64 R20, desc[UR4][R16.64+0x20] ;  /* 0x0000200410140981 */ /* 0x000ea8000c1e1b00 */
[----:B------:R-:W3:Y:S01]  /*0a90*/  @P0 LDG.E.64 R22, desc[UR4][R16.64+0x28] ;  /* 0x0000280410160981 */ /* 0x000ee2000c1e1b00 */
[-C--:B----4-:R-:W-:Y:S02]  /*0aa0*/  @P0 DFMA R6, R6, R4.reuse, R12 ;  /* 0x000000040606022b */ /* 0x090fe4000000000c */
[----:B------:R-:W-:Y:S01]  /*0ab0*/  @P0 DFMA R10, R10, R4, R26 ;  /* 0x000000040a0a022b */ /* 0x000fe2000000001a */
[----:B------:R-:W4:Y:S05]  /*0ac0*/  @!P1 LDG.E.64 R4, desc[UR4][R18.64] ;  /* 0x0000000412049981 */ /* 0x000f2a000c1e1b00 */
[----:B--2---:R-:W-:-:S02]  /*0ad0*/  @P0 DFMA R12, R20, R8, R6 ;  /* 0x00000008140c022b */ /* 0x004fc40000000006 */
[----:B---3--:R-:W-:-:S06]  /*0ae0*/  @P0 DFMA R26, R22, R8, R10 ;  /* 0x00000008161a022b */ /* 0x008fcc000000000a */
[-C--:B------:R-:W-:Y:S02]  /*0af0*/  @!P1 DFMA R12, R24, R2.reuse, R12 ;  /* 0x00000002180c922b */ /* 0x080fe4000000000c */
[-C--:B----4-:R-:W-:Y:S02]  /*0b00*/  @!P1 DFMA R14, R4, R2.reuse, R14 ;  /* 0x00000002040e922b */ /* 0x090fe4000000000e */
[----:B------:R-:W-:-:S11]  /*0b10*/  @!P1 DFMA R26, R28, R2, R26 ;  /* 0x000000021c1a922b */ /* 0x000fd6000000001a */
.L_x_8:
[----:B------:R-:W-:Y:S05]  /*0b20*/  BSYNC.RECONVERGENT B0 ;  /* 0x0000000000007941 */ /* 0x000fea0003800200 */
.L_x_7:
[----:B------:R-:W0:Y:S08]  /*0b30*/  LDC.64 R4, c[0x0][0x3a8] ;  /* 0x0000ea00ff047b82 */ /* 0x000e300000000a00 */
[----:B------:R-:W1:Y:S08]  /*0b40*/  LDC.64 R8, c[0x0][0x3b0] ;  /* 0x0000ec00ff087b82 */ /* 0x000e700000000a00 */
[----:B------:R-:W2:Y:S01]  /*0b50*/  LDC R2, c[0x0][0x380] ;  /* 0x0000e000ff027b82 */ /* 0x000ea20000000800 */
[----:B0----5:R-:W-:-:S05]  /*0b60*/  IMAD.WIDE R4, R0, 0x8, R4 ;  /* 0x0000000800047825 */ /* 0x021fca00078e0204 */
[----:B------:R-:W3:Y:S01]  /*0b70*/  LDG.E.64 R6, desc[UR4][R4.64] ;  /* 0x0000000404067981 */ /* 0x000ee2000c1e1b00 */
[----:B-1----:R-:W-:-:S04]  /*0b80*/  IMAD.WIDE R8, R0, 0x8, R8 ;  /* 0x0000000800087825 */ /* 0x002fc800078e0208 */
[----:B--2---:R-:W-:Y:S01]  /*0b90*/  IMAD.WIDE R10, R2, 0x8, R4 ;  /* 0x00000008020a7825 */ /* 0x004fe200078e0204 */
[----:B---3--:R-:W-:-:S07]  /*0ba0*/  DADD R6, R6, R14 ;  /* 0x0000000006067229 */ /* 0x008fce000000000e */
[----:B------:R-:W-:Y:S04]  /*0bb0*/  STG.E.64 desc[UR4][R8.64], R6 ;  /* 0x0000000608007986 */ /* 0x000fe8000c101b04 */
[----:B------:R-:W2:Y:S01]  /*0bc0*/  LDG.E.64 R14, desc[UR4][R10.64] ;  /* 0x000000040a0e7981 */ /* 0x000ea2000c1e1b00 */
[----:B------:R-:W-:Y:S01]  /*0bd0*/  IMAD.WIDE R16, R2, 0x8, R10 ;  /* 0x0000000802107825 */ /* 0x000fe200078e020a */
[----:B--2---:R-:W-:-:S03]  /*0be0*/  DADD R14, R14, R12 ;  /* 0x000000000e0e7229 */ /* 0x004fc6000000000c */
[----:B------:R-:W-:-:S05]  /*0bf0*/  IMAD.WIDE R12, R2, 0x8, R8 ;  /* 0x00000008020c7825 */ /* 0x000fca00078e0208 */
[----:B------:R-:W-:Y:S04]  /*0c00*/  STG.E.64 desc[UR4][R12.64], R14 ;  /* 0x0000000e0c007986 */ /* 0x000fe8000c101b04 */
[----:B------:R-:W2:Y:S01]  /*0c10*/  LDG.E.64 R16, desc[UR4][R16.64] ;  /* 0x0000000410107981 */ /* 0x000ea2000c1e1b00 */
[----:B------:R-:W-:Y:S01]  /*0c20*/  IMAD.WIDE R2, R2, 0x8, R12 ;  /* 0x0000000802027825 */ /* 0x000fe200078e020c */
[----:B--2---:R-:W-:-:S07]  /*0c30*/  DADD R26, R16, R26 ;  /* 0x00000000101a7229 */ /* 0x004fce000000001a */
[----:B------:R-:W-:Y:S01]  /*0c40*/  STG.E.64 desc[UR4][R2.64], R26 ;  /* 0x0000001a02007986 */ /* 0x000fe2000c101b04 */
[----:B------:R-:W-:Y:S05]  /*0c50*/  EXIT ;  /* 0x000000000000794d */ /* 0x000fea0003800000 */
.L_x_14:
        /* <DEDUP_REMOVED lines=10> */
.L_x_49:


//--------------------- .text._Z22fvc_grad_internal_faceiPKiS0_S0_PKdS2_S2_S2_Pd --------------------------
	.section	.text._Z22fvc_grad_internal_faceiPKiS0_S0_PKdS2_S2_S2_Pd,"ax",@progbits
	.align	128
        .global         _Z22fvc_grad_internal_faceiPKiS0_S0_PKdS2_S2_S2_Pd
        .type           _Z22fvc_grad_internal_faceiPKiS0_S0_PKdS2_S2_S2_Pd,@function
        .size           _Z22fvc_grad_internal_faceiPKiS0_S0_PKdS2_S2_S2_Pd,(.L_x_50 - _Z22fvc_grad_internal_faceiPKiS0_S0_PKdS2_S2_S2_Pd)
        .other          _Z22fvc_grad_internal_faceiPKiS0_S0_PKdS2_S2_S2_Pd,@"STO_CUDA_ENTRY STV_DEFAULT"
_Z22fvc_grad_internal_faceiPKiS0_S0_PKdS2_S2_S2_Pd:
.text._Z22fvc_grad_internal_faceiPKiS0_S0_PKdS2_S2_S2_Pd:
        /* <DEDUP_REMOVED lines=10> */
[----:B------:R-:W2:Y:S01]  /*00a0*/  LDCU.64 UR6, c[0x0][0x3a8] ;  /* 0x00007500ff0677ac */ /* 0x000ea20008000a00 */
[----:B0-----:R-:W-:-:S05]  /*00b0*/  IMAD.WIDE R2, R0, 0x4, R2 ;  /* 0x0000000400027825 */ /* 0x001fca00078e0202 */
[----:B-1----:R-:W3:Y:S04]  /*00c0*/  LDG.E R5, desc[UR4][R2.64] ;  /* 0x0000000402057981 */ /* 0x002ee8000c1e1900 */
[----:B------:R-:W3:Y:S01]  /*00d0*/  LDG.E R4, desc[UR4][R2.64+0x4] ;  /* 0x0000040402047981 */ /* 0x000ee2000c1e1900 */
[----:B------:R-:W-:Y:S01]  /*00e0*/  BSSY.RECONVERGENT B0, `(.L_x_15) ;  /* 0x00000c3000007945 */ /* 0x000fe20003800200 */
[----:B------:R-:W-:Y:S02]  /*00f0*/  CS2R R18, SRZ ;  /* 0x0000000000127805 */ /* 0x000fe4000001ff00 */
[----:B------:R-:W-:Y:S02]  /*0100*/  CS2R R16, SRZ ;  /* 0x0000000000107805 */ /* 0x000fe4000001ff00 */
[----:B------:R-:W-:-:S02]  /*0110*/  CS2R R14, SRZ ;  /* 0x00000000000e7805 */ /* 0x000fc4000001ff00 */
[----:B------:R-:W-:Y:S02]  /*0120*/  CS2R R12, SRZ ;  /* 0x00000000000c7805 */ /* 0x000fe4000001ff00 */
[----:B------:R-:W-:Y:S02]  /*0130*/  CS2R R10, SRZ ;  /* 0x00000000000a7805 */ /* 0x000fe4000001ff00 */
[----:B------:R-:W-:Y:S02]  /*0140*/  CS2R R8, SRZ ;  /* 0x0000000000087805 */ /* 0x000fe4000001ff00 */
[----:B---3--:R-:W-:-:S13]  /*0150*/  ISETP.GT.AND P0, PT, R4, R5, PT ;  /* 0x000000050400720c */ /* 0x008fda0003f04270 */
[----:B--2---:R-:W-:Y:S05]  /*0160*/  @!P0 BRA `(.L_x_16) ;  /* 0x0000000800e88947 */ /* 0x004fea0003800000 */
[----:B------:R-:W0:Y:S08]  /*0170*/  LDC.64 R2, c[0x0][0x398] ;  /* 0x0000e600ff027b82 */ /* 0x000e300000000a00 */
[----:B------:R-:W1:Y:S01]  /*0180*/  LDC.64 R26, c[0x0][0x3b0] ;  /* 0x0000ec00ff1a7b82 */ /* 0x000e620000000a00 */
[----:B0-----:R-:W-:-:S06]  /*0190*/  IMAD.WIDE R2, R0, 0x4, R2 ;  /* 0x0000000400027825 */ /* 0x001fcc00078e0202 */
[----:B------:R0:W5:Y:S01]  /*01a0*/  LDG.E R2, desc[UR4][R2.64] ;  /* 0x0000000402027981 */ /* 0x000162000c1e1900 */
[----:B-1----:R-:W-:-:S06]  /*01b0*/  IMAD.WIDE R6, R0, 0x8, R26 ;  /* 0x0000000800067825 */ /* 0x002fcc00078e021a */
[----:B------:R-:W5:Y:S01]  /*01c0*/  LDG.E.64 R6, desc[UR4][R6.64] ;  /* 0x0000000406067981 */ /* 0x000f62000c1e1b00 */
[----:B------:R-:W-:-:S05]  /*01d0*/  IMAD.IADD R10, R4, 0x1, -R5 ;  /* 0x00000001040a7824 */ /* 0x000fca00078e0a05 */
[----:B------:R-:W-:-:S04]  /*01e0*/  LOP3.LUT R10, R10, 0x1, RZ, 0xc0, !PT ;  /* 0x000000010a0a7812 */ /* 0x000fc800078ec0ff */
[----:B------:R-:W-:Y:S01]  /*01f0*/  ISETP.NE.U32.AND P1, PT, R10, 0x1, PT ;  /* 0x000000010a00780c */ /* 0x000fe20003f25070 */
[----:B------:R-:W-:Y:S01]  /*0200*/  VIADD R11, R5, 0x1 ;  /* 0x00000001050b7836 */ /* 0x000fe20000000000 */
[----:B------:R-:W-:Y:S01]  /*0210*/  BSSY.RECONVERGENT B1, `(.L_x_17) ;  /* 0x000003f000017945 */ /* 0x000fe20003800200 */
[----:B------:R-:W-:Y:S02]  /*0220*/  MOV R35, R5 ;  /* 0x0000000500237202 */ /* 0x000fe40000000f00 */
[----:B------:R-:W-:Y:S02]  /*0230*/  CS2R R20, SRZ ;  /* 0x0000000000147805 */ /* 0x000fe4000001ff00 */
[----:B------:R-:W-:Y:S02]  /*0240*/  CS2R R22, SRZ ;  /* 0x0000000000167805 */ /* 0x000fe4000001ff00 */
[----:B------:R-:W-:Y:S02]  /*0250*/  ISETP.NE.AND P0, PT, R4, R11, PT ;  /* 0x0000000b0400720c */ /* 0x000fe40003f05270 */
[----:B------:R-:W-:-:S02]  /*0260*/  CS2R R24, SRZ ;  /* 0x0000000000187805 */ /* 0x000fc4000001ff00 */
[----:B------:R-:W-:Y:S02]  /*0270*/  CS2R R10, SRZ ;  /* 0x00000000000a7805 */ /* 0x000fe4000001ff00 */
[----:B------:R-:W-:Y:S02]  /*0280*/  CS2R R14, SRZ ;  /* 0x00000000000e7805 */ /* 0x000fe4000001ff00 */
[----:B------:R-:W-:Y:S01]  /*0290*/  CS2R R18, SRZ ;  /* 0x0000000000127805 */ /* 0x000fe2000001ff00 */
[----:B0-----:R-:W-:Y:S06]  /*02a0*/  @P1 BRA `(.L_x_18) ;  /* 0x0000000000d41947 */ /* 0x001fec0003800000 */
[----:B------:R-:W0:Y:S01]  /*02b0*/  LDC.64 R10, c[0x0][0x390] ;  /* 0x0000e400ff0a7b82 */ /* 0x000e220000000a00 */
[C---:B-----5:R-:W-:Y:S02]  /*02c0*/  ISETP.GT.AND P2, PT, R2.reuse, -0x1, PT ;  /* 0xffffffff0200780c */ /* 0x060fe40003f44270 */
[----:B------:R-:W-:-:S05]  /*02d0*/  ISETP.GE.AND P1, PT, R2, 0x1, PT ;  /* 0x000000010200780c */ /* 0x000fca0003f26270 */
[----:B------:R-:W1:Y:S01]  /*02e0*/  LDC.64 R16, c[0x0][0x3a8] ;  /* 0x0000ea00ff107b82 */ /* 0x000e620000000a00 */
[----:B------:R-:W-:-:S07]  /*02f0*/  IMAD.IADD R3, R5, 0x1, -R0 ;  /* 0x0000000105037824 */ /* 0x000fce00078e0a00 */
[----:B------:R-:W2:Y:S01]  /*0300*/  @!P2 LDC.64 R8, c[0x0][0x3a0] ;  /* 0x0000e800ff08ab82 */ /* 0x000ea20000000a00 */
[----:B0-----:R-:W-:-:S07]  /*0310*/  IMAD.WIDE R10, R5, 0x4, R10 ;  /* 0x00000004050a7825 */ /* 0x001fce00078e020a */
[----:B------:R-:W0:Y:S01]  /*0320*/  @P1 LDC.64 R34, c[0x0][0x3a0] ;  /* 0x0000e800ff221b82 */ /* 0x000e220000000a00 */
[----:B------:R-:W3:Y:S04]  /*0330*/  @!P2 LDG.E R31, desc[UR4][R10.64+0x4] ;  /* 0x000004040a1fa981 */ /* 0x000ee8000c1e1900 */
[----:B------:R4:W3:Y:S01]  /*0340*/  @P1 LDG.E R29, desc[UR4][R10.64] ;  /* 0x000000040a1d1981 */ /* 0x0008e2000c1e1900 */
[----:B-1----:R-:W-:-:S05]  /*0350*/  IMAD.WIDE R16, R3, 0x8, R16 ;  /* 0x0000000803107825 */ /* 0x002fca00078e0210 */
[----:B------:R-:W3:Y:S01]  /*0360*/  @!P2 LDG.E.64 R18, desc[UR4][R16.64+-0x8] ;  /* 0xfffff8041012a981 */ /* 0x000ee2000c1e1b00 */
[----:B----4-:R-:W-:-:S03]  /*0370*/  @!P2 IMAD.MOV.U32 R10, RZ, RZ, 0x3 ;  /* 0x00000003ff0aa424 */ /* 0x010fc600078e00ff */
[----:B------:R-:W4:Y:S01]  /*0380*/  @P1 LDG.E.64 R32, desc[UR4][R16.64] ;  /* 0x0000000410201981 */ /* 0x000f22000c1e1b00 */
[C---:B------:R-:W-:Y:S02]  /*0390*/  @!P2 IMAD R37, R3.reuse, R10, -0x3 ;  /* 0xfffffffd0325a424 */ /* 0x040fe400078e020a */
[----:B------:R-:W-:Y:S02]  /*03a0*/  @P1 IMAD R11, R3, 0x3, RZ ;  /* 0x00000003030b1824 */ /* 0x000fe400078e02ff */
[----:B--2---:R-:W-:-:S04]  /*03b0*/  @!P2 IMAD.WIDE R36, R37, 0x8, R8 ;  /* 0x000000082524a825 */ /* 0x004fc800078e0208 */
[----:B0-----:R-:W-:Y:S01]  /*03c0*/  @P1 IMAD.WIDE R34, R11, 0x8, R34 ;  /* 0x000000080b221825 */ /* 0x001fe200078e0222 */
[----:B------:R-:W2:Y:S04]  /*03d0*/  @!P2 LDG.E.64 R14, desc[UR4][R36.64] ;  /* 0x00000004240ea981 */ /* 0x000ea8000c1e1b00 */
[----:B------:R-:W2:Y:S04]  /*03e0*/  @!P2 LDG.E.64 R8, desc[UR4][R36.64+0x8] ;  /* 0x000008042408a981 */ /* 0x000ea8000c1e1b00 */
[----:B------:R-:W2:Y:S04]  /*03f0*/  @!P2 LDG.E.64 R12, desc[UR4][R36.64+0x10] ;  /* 0x00001004240ca981 */ /* 0x000ea8000c1e1b00 */
[----:B------:R-:W2:Y:S04]  /*0400*/  @P1 LDG.E.64 R10, desc[UR4][R34.64] ;  /* 0x00000004220a1981 */ /* 0x000ea8000c1e1b00 */
[----:B------:R-:W2:Y:S01]  /*0410*/  @P1 LDG.E.64 R16, desc[UR4][R34.64+0x8] ;  /* 0x0000080422101981 */ /* 0x000ea2000c1e1b00 */
[----:B---3--:R-:W-:-:S04]  /*0420*/  @!P2 IMAD.WIDE R30, R31, 0x8, R26 ;  /* 0x000000081f1ea825 */ /* 0x008fc800078e021a */
[----:B------:R-:W-:Y:S02]  /*0430*/  @P1 IMAD.WIDE R28, R29, 0x8, R26 ;  /* 0x000000081d1c1825 */ /* 0x000fe400078e021a */
[----:B------:R-:W3:Y:S04]  /*0440*/  @!P2 LDG.E.64 R30, desc[UR4][R30.64] ;  /* 0x000000041e1ea981 */ /* 0x000ee8000c1e1b00 */
[----:B------:R-:W4:Y:S04]  /*0450*/  @P1 LDG.E.64 R28, desc[UR4][R28.64] ;  /* 0x000000041c1c1981 */ /* 0x000f28000c1e1b00 */
[----:B------:R0:W2:Y:S02]  /*0460*/  @P1 LDG.E.64 R26, desc[UR4][R34.64+0x10] ;  /* 0x00001004221a1981 */ /* 0x0000a4000c1e1b00 */
[----:B0-----:R-:W-:Y:S01]  /*0470*/  IADD3 R35, PT, PT, R5, 0x1, RZ ;  /* 0x0000000105237810 */ /* 0x001fe20007ffe0ff */
[----:B---3--:R-:W-:-:S02]  /*0480*/  @!P2 DMUL R30, R18, R30 ;  /* 0x0000001e121ea228 */ /* 0x008fc40000000000 */
[----:B------:R-:W-:Y:S02]  /*0490*/  @!P2 DADD R18, -R18, 1 ;  /* 0x3ff000001212a429 */ /* 0x000fe40000000100 */
[C---:B----4-:R-:W-:Y:S02]  /*04a0*/  @P1 DMUL R28, R32.reuse, R28 ;  /* 0x0000001c201c1228 */ /* 0x050fe40000000000 */
[----:B------:R-:W-:-:S04]  /*04b0*/  @P1 DADD R32, -R32, 1 ;  /* 0x3ff0000020201429 */ /* 0x000fc80000000100 */
[----:B------:R-:W-:-:S04]  /*04c0*/  @!P2 DFMA R30, R6, R18, R30 ;  /* 0x00000012061ea22b */ /* 0x000fc8000000001e */
[----:B------:R-:W-:-:S04]  /*04d0*/  @P1 DFMA R28, R6, R32, R28 ;  /* 0x00000020061c122b */ /* 0x000fc8000000001c */
[-C--:B--2---:R-:W-:Y:S02]  /*04e0*/  @!P2 DFMA R24, R14, R30.reuse, RZ ;  /* 0x0000001e0e18a22b */ /* 0x084fe400000000ff */
[-C--:B------:R-:W-:Y:S02]  /*04f0*/  @!P2 DFMA R22, R8, R30.reuse, RZ ;  /* 0x0000001e0816a22b */ /* 0x080fe400000000ff */
[----:B------:R-:W-:Y:S01]  /*0500*/  @!P2 DFMA R20, R12, R30, RZ ;  /* 0x0000001e0c14a22b */ /* 0x000fe200000000ff */
[----:B------:R-:W-:Y:S01]  /*0510*/  CS2R R18, SRZ ;  /* 0x0000000000127805 */ /* 0x000fe2000001ff00 */
[-C--:B------:R-:W-:Y:S01]  /*0520*/  @P1 DFMA R18, -R10, R28.reuse, RZ ;  /* 0x0000001c0a12122b */ /* 0x080fe200000001ff */
[----:B------:R-:W-:Y:S02]  /*0530*/  CS2R R14, SRZ ;  /* 0x00000000000e7805 */ /* 0x000fe4000001ff00 */
[----:B------:R-:W-:Y:S01]  /*0540*/  CS2R R10, SRZ ;  /* 0x00000000000a7805 */ /* 0x000fe2000001ff00 */
[-C--:B------:R-:W-:Y:S01]  /*0550*/  @P1 DFMA R14, -R16, R28.reuse, RZ ;  /* 0x0000001c100e122b */ /* 0x080fe200000001ff */
[----:B------:R-:W-:Y:S01]  /*0560*/  CS2R R12, SRZ ;  /* 0x00000000000c7805 */ /* 0x000fe2000001ff00 */
[----:B------:R-:W-:Y:S01]  /*0570*/  @P1 DFMA R10, -R26, R28, RZ ;  /* 0x0000001c1a0a122b */ /* 0x000fe200000001ff */
[----:B------:R-:W-:-:S02]  /*0580*/  CS2R R16, SRZ ;  /* 0x0000000000107805 */ /* 0x000fc4000001ff00 */
[----:B------:R-:W-:Y:S01]  /*0590*/  CS2R R8, SRZ ;  /* 0x0000000000087805 */ /* 0x000fe2000001ff00 */
[----:B------:R-:W-:Y:S01]  /*05a0*/  @!P2 IMAD.MOV.U32 R16, RZ, RZ, R24 ;  /* 0x000000ffff10a224 */ /* 0x000fe200078e0018 */
[----:B------:R-:W-:Y:S01]  /*05b0*/  @!P2 MOV R12, R22 ;  /* 0x00000016000ca202 */ /* 0x000fe20000000f00 */
[----:B------:R-:W-:Y:S01]  /*05c0*/  @!P2 IMAD.MOV.U32 R17, RZ, RZ, R25 ;  /* 0x000000ffff11a224 */ /* 0x000fe200078e0019 */
[----:B------:R-:W-:Y:S01]  /*05d0*/  @!P2 MOV R9, R21 ;  /* 0x000000150009a202 */ /* 0x000fe20000000f00 */
[----:B------:R-:W-:Y:S02]  /*05e0*/  @!P2 IMAD.MOV.U32 R13, RZ, RZ, R23 ;  /* 0x000000ffff0da224 */ /* 0x000fe400078e0017 */
[----:B------:R-:W-:-:S07]  /*05f0*/  @!P2 IMAD.MOV.U32 R8, RZ, RZ, R20 ;  /* 0x000000ffff08a224 */ /* 0x000fce00078e0014 */
.L_x_18:
[----:B------:R-:W-:Y:S05]  /*0600*/  BSYNC.RECONVERGENT B1 ;  /* 0x0000000000017941 */ /* 0x000fea0003800200 */
.L_x_17:
[----:B------:R-:W-:Y:S05]  /*0610*/  @!P0 BRA `(.L_x_16) ;  /* 0x0000000400bc8947 */ /* 0x000fea0003800000 */
[C---:B------:R-:W-:Y:S01]  /*0620*/  IMAD.IADD R3, R35.reuse, 0x1, -R4 ;  /* 0x0000000123037824 */ /* 0x040fe200078e0a04 */
[----:B------:R-:W-:Y:S01]  /*0630*/  LOP3.LUT R34, RZ, R0, RZ, 0x33, !PT ;  /* 0x00000000ff227212 */ /* 0x000fe200078e33ff */
[----:B------:R-:W-:Y:S01]  /*0640*/  IMAD R4, R0, 0x3, RZ ;  /* 0x0000000300047824 */ /* 0x000fe200078e02ff */
[----:B------:R-:W-:Y:S01]  /*0650*/  MOV R8, R20 ;  /* 0x0000001400087202 */ /* 0x000fe20000000f00 */
[C---:B------:R-:W-:Y:S01]  /*0660*/  IMAD.IADD R5, R35.reuse, 0x1, -R5 ;  /* 0x0000000123057824 */ /* 0x040fe200078e0a05 */
[----:B------:R-:W-:Y:S01]  /*0670*/  IADD3 R34, PT, PT, R34, R35, RZ ;  /* 0x0000002322227210 */ /* 0x000fe20007ffe0ff */
[----:B------:R-:W-:Y:S01]  /*0680*/  IMAD R4, R35, 0x3, -R4 ;  /* 0x0000000323047824 */ /* 0x000fe200078e0a04 */
[----:B------:R-:W-:Y:S01]  /*0690*/  MOV R13, R23 ;  /* 0x00000017000d7202 */ /* 0x000fe20000000f00 */
[----:B------:R-:W-:Y:S02]  /*06a0*/  IMAD.MOV.U32 R9, RZ, RZ, R21 ;  /* 0x000000ffff097224 */ /* 0x000fe400078e0015 */
[----:B------:R-:W-:-:S02]  /*06b0*/  IMAD.MOV.U32 R12, RZ, RZ, R22 ;  /* 0x000000ffff0c7224 */ /* 0x000fc400078e0016 */
[----:B------:R-:W-:Y:S02]  /*06c0*/  IMAD.MOV.U32 R16, RZ, RZ, R24 ;  /* 0x000000ffff107224 */ /* 0x000fe400078e0018 */
[----:B------:R-:W-:Y:S02]  /*06d0*/  IMAD.MOV.U32 R17, RZ, RZ, R25 ;  /* 0x000000ffff117224 */ /* 0x000fe400078e0019 */
[----:B------:R-:W-:-:S07]  /*06e0*/  VIADD R35, R35, 0x1 ;  /* 0x0000000123237836 */ /* 0x000fce0000000000 */
.L_x_21:
[----:B------:R-:W0:Y:S01]  /*06f0*/  LDC.64 R20, c[0x0][0x390] ;  /* 0x0000e400ff147b82 */ /* 0x000e220000000a00 */
[----:B-----5:R-:W-:Y:S01]  /*0700*/  ISETP.GE.AND P1, PT, R5, R2, PT ;  /* 0x000000020500720c */ /* 0x020fe20003f26270 */
[----:B------:R-:W-:-:S06]  /*0710*/  VIADD R37, R35, 0xffffffff ;  /* 0xffffffff23257836 */ /* 0x000fcc0000000000 */
[----:B------:R-:W1:Y:S08]  /*0720*/  LDC.64 R30, c[0x0][0x3a8] ;  /* 0x0000ea00ff1e7b82 */ /* 0x000e700000000a00 */
[----:B------:R-:W2:Y:S01]  /*0730*/  @!P1 LDC.64 R28, c[0x0][0x3b0] ;  /* 0x0000ec00ff1c9b82 */ /* 0x000ea20000000a00 */
[----:B0-----:R-:W-:-:S07]  /*0740*/  IMAD.WIDE R20, R37, 0x4, R20 ;  /* 0x0000000425147825 */ /* 0x001fce00078e0214 */
[----:B------:R-:W0:Y:S01]  /*0750*/  LDC.64 R22, c[0x0][0x3a0] ;  /* 0x0000e800ff167b82 */ /* 0x000e220000000a00 */
[----:B------:R-:W2:Y:S01]  /*0760*/  @!P1 LDG.E R27, desc[UR4][R20.64] ;  /* 0x00000004141b9981 */ /* 0x000ea2000c1e1900 */
[----:B------:R-:W-:-:S05]  /*0770*/  @!P1 IADD3 R25, PT, PT, R34, 0x1, RZ ;  /* 0x0000000122199810 */ /* 0x000fca0007ffe0ff */
[----:B-1----:R-:W-:Y:S01]  /*0780*/  @!P1 IMAD.WIDE R30, R25, 0x8, R30 ;  /* 0x00000008191e9825 */ /* 0x002fe200078e021e */
[----:B------:R-:W-:-:S03]  /*0790*/  ISETP.GT.AND P2, PT, R5, R2, PT ;  /* 0x000000020500720c */ /* 0x000fc60003f44270 */
[----:B0-----:R-:W-:-:S10]  /*07a0*/  @!P1 IMAD.WIDE R22, R4, 0x8, R22 ;  /* 0x0000000804169825 */ /* 0x001fd400078e0216 */
[----:B------:R-:W3:Y:S01]  /*07b0*/  @P2 LDG.E R33, desc[UR4][R20.64+0x4] ;  /* 0x0000040414212981 */ /* 0x000ee2000c1e1900 */
[----:B--2---:R-:W-:-:S03]  /*07c0*/  @!P1 IMAD.WIDE R28, R27, 0x8, R28 ;  /* 0x000000081b1c9825 */ /* 0x004fc600078e021c */
[----:B------:R0:W2:Y:S04]  /*07d0*/  @!P1 LDG.E.64 R26, desc[UR4][R30.64] ;  /* 0x000000041e1a9981 */ /* 0x0000a8000c1e1b00 */
[----:B------:R-:W2:Y:S01]  /*07e0*/  @!P1 LDG.E.64 R24, desc[UR4][R28.64] ;  /* 0x000000041c189981 */ /* 0x000ea2000c1e1b00 */
[----:B0-----:R-:W0:Y:S03]  /*07f0*/  LDC.64 R30, c[0x0][0x3a8] ;  /* 0x0000ea00ff1e7b82 */ /* 0x001e260000000a00 */
[----:B------:R-:W4:Y:S01]  /*0800*/  @!P1 LDG.E.64 R28, desc[UR4][R22.64] ;  /* 0x00000004161c9981 */ /* 0x000f22000c1e1b00 */
[----:B0-----:R-:W-:-:S06]  /*0810*/  @P2 IMAD.WIDE R30, R34, 0x8, R30 ;  /* 0x00000008221e2825 */ /* 0x001fcc00078e021e */
[----:B------:R-:W3:Y:S01]  /*0820*/  @P2 LDG.E.64 R30, desc[UR4][R30.64] ;  /* 0x000000041e1e2981 */ /* 0x000ee2000c1e1b00 */
[C---:B--2---:R-:W-:Y:S02]  /*0830*/  @!P1 DMUL R24, R26.reuse, R24 ;  /* 0x000000181a189228 */ /* 0x044fe40000000000 */
[----:B------:R-:W-:-:S08]  /*0840*/  @!P1 DADD R26, -R26, 1 ;  /* 0x3ff000001a1a9429 */ /* 0x000fd00000000100 */
[----:B------:R-:W-:Y:S02]  /*0850*/  @!P1 DFMA R24, R6, R26, R24 ;  /* 0x0000001a0618922b */ /* 0x000fe40000000018 */
[----:B------:R-:W3:Y:S06]  /*0860*/  @P2 LDC.64 R26, c[0x0][0x3b0] ;  /* 0x0000ec00ff1a2b82 */ /* 0x000eec0000000a00 */
[----:B----4-:R-:W-:Y:S01]  /*0870*/  @!P1 DFMA R18, -R28, R24, R18 ;  /* 0x000000181c12922b */ /* 0x010fe20000000112 */
[----:B------:R-:W2:Y:S04]  /*0880*/  @!P1 LDG.E.64 R28, desc[UR4][R22.64+0x8] ;  /* 0x00000804161c9981 */ /* 0x000ea8000c1e1b00 */
[----:B------:R-:W4:Y:S01]  /*0890*/  @!P1 LDG.E.64 R22, desc[UR4][R22.64+0x10] ;  /* 0x0000100416169981 */ /* 0x000f22000c1e1b00 */
[----:B---3--:R-:W-:-:S06]  /*08a0*/  @P2 IMAD.WIDE R26, R33, 0x8, R26 ;  /* 0x00000008211a2825 */ /* 0x008fcc00078e021a */
[----:B------:R-:W3:Y:S01]  /*08b0*/  @P2 LDG.E.64 R26, desc[UR4][R26.64] ;  /* 0x000000041a1a2981 */ /* 0x000ee2000c1e1b00 */
[----:B--2---:R-:W-:Y:S01]  /*08c0*/  @!P1 DFMA R14, -R28, R24, R14 ;  /* 0x000000181c0e922b */ /* 0x004fe2000000010e */
[----:B------:R-:W0:Y:S01]  /*08d0*/  LDC.64 R28, c[0x0][0x3a0] ;  /* 0x0000e800ff1c7b82 */ /* 0x000e220000000a00 */
[C---:B---3--:R-:W-:Y:S02]  /*08e0*/  @P2 DMUL R32, R30.reuse, R26 ;  /* 0x0000001a1e202228 */ /* 0x048fe40000000000 */
[----:B------:R-:W-:-:S08]  /*08f0*/  @P2 DADD R30, -R30, 1 ;  /* 0x3ff000001e1e2429 */ /* 0x000fd00000000100 */
[----:B------:R-:W-:Y:S01]  /*0900*/  @P2 DFMA R26, R6, R30, R32 ;  /* 0x0000001e061a222b */ /* 0x000fe20000000020 */
[----:B------:R-:W-:-:S04]  /*0910*/  @P2 VIADD R33, R4, 0xfffffffd ;  /* 0xfffffffd04212836 */ /* 0x000fc80000000000 */
[----:B0-----:R-:W-:-:S05]  /*0920*/  @P2 IMAD.WIDE R28, R33, 0x8, R28 ;  /* 0x00000008211c2825 */ /* 0x001fca00078e021c */
[----:B------:R-:W2:Y:S04]  /*0930*/  @P2 LDG.E.64 R30, desc[UR4][R28.64] ;  /* 0x000000041c1e2981 */ /* 0x000ea8000c1e1b00 */
[----:B------:R-:W3:Y:S01]  /*0940*/  @P2 LDG.E.64 R32, desc[UR4][R28.64+0x8] ;  /* 0x000008041c202981 */ /* 0x000ee2000c1e1b00 */
[----:B--2---:R-:W-:-:S03]  /*0950*/  @P2 DFMA R16, R30, R26, R16 ;  /* 0x0000001a1e10222b */ /* 0x004fc60000000010 */
[----:B------:R-:W2:Y:S01]  /*0960*/  @P2 LDG.E.64 R30, desc[UR4][R28.64+0x10] ;  /* 0x000010041c1e2981 */ /* 0x000ea2000c1e1b00 */
[----:B---3--:R-:W-:Y:S01]  /*0970*/  @P2 DFMA R12, R32, R26, R12 ;  /* 0x0000001a200c222b */ /* 0x008fe2000000000c */
[----:B------:R-:W-:-:S05]  /*0980*/  VIADD R33, R5, 0x1 ;  /* 0x0000000105217836 */ /* 0x000fca0000000000 */
[----:B------:R-:W-:-:S13]  /*0990*/  ISETP.GT.AND P0, PT, R33, R2, PT ;  /* 0x000000022100720c */ /* 0x000fda0003f04270 */
[----:B------:R0:W5:Y:S01]  /*09a0*/  @P0 LDG.E R32, desc[UR4][R20.64+0x8] ;  /* 0x0000080414200981 */ /* 0x000162000c1e1900 */
[----:B------:R-:W-:Y:S01]  /*09b0*/  BSSY.RECONVERGENT B1, `(.L_x_19) ;  /* 0x000001c000017945 */ /* 0x000fe20003800200 */
[----:B----4-:R-:W-:Y:S02]  /*09c0*/  @!P1 DFMA R10, -R22, R24, R10 ;  /* 0x00000018160a922b */ /* 0x010fe4000000010a */
[----:B--2---:R-:W-:Y:S01]  /*09d0*/  @P2 DFMA R8, R30, R26, R8 ;  /* 0x0000001a1e08222b */ /* 0x004fe20000000008 */
[----:B------:R-:W-:-:S13]  /*09e0*/  ISETP.GE.AND P2, PT, R33, R2, PT ;  /* 0x000000022100720c */ /* 0x000fda0003f46270 */
[----:B0-----:R-:W-:Y:S05]  /*09f0*/  @P2 BRA `(.L_x_20) ;  /* 0x00000000005c2947 */ /* 0x001fea0003800000 */
[----:B------:R0:W2:Y:S01]  /*0a00*/  LDG.E R25, desc[UR4][R20.64+0x4] ;  /* 0x0000040414197981 */ /* 0x0000a2000c1e1900 */
[----:B------:R-:W2:Y:S01]  /*0a10*/  LDC.64 R22, c[0x0][0x3b0] ;  /* 0x0000ec00ff167b82 */ /* 0x000ea20000000a00 */
[----:B------:R-:W-:Y:S02]  /*0a20*/  SHF.R.S32.HI R26, RZ, 0x1f, R37 ;  /* 0x0000001fff1a7819 */ /* 0x000fe40000011425 */
[----:B------:R-:W-:Y:S02]  /*0a30*/  IADD3 R37, P1, PT, -R0, R37, RZ ;  /* 0x0000002500257210 */ /* 0x000fe40007f3e1ff */
[----:B------:R-:W-:-:S03]  /*0a40*/  SHF.R.S32.HI R27, RZ, 0x1f, R0 ;  /* 0x0000001fff1b7819 */ /* 0x000fc60000011400 */
[----:B------:R-:W1:Y:S01]  /*0a50*/  LDC.64 R30, c[0x0][0x3a0] ;  /* 0x0000e800ff1e7b82 */ /* 0x000e620000000a00 */
[----:B------:R-:W-:Y:S02]  /*0a60*/  IADD3.X R26, PT, PT, ~R27, R26, RZ, P1, !PT ;  /* 0x0000001a1b1a7210 */ /* 0x000fe40000ffe5ff */
[----:B------:R-:W-:-:S04]  /*0a70*/  LEA R36, P1, R37, UR6, 0x3 ;  /* 0x0000000625247c11 */ /* 0x000fc8000f8218ff */
[----:B------:R-:W-:-:S05]  /*0a80*/  LEA.HI.X R37, R37, UR7, R26, 0x3, P1 ;  /* 0x0000000725257c11 */ /* 0x000fca00088f1c1a */
[----:B------:R-:W3:Y:S01]  /*0a90*/  LDG.E.64 R28, desc[UR4][R36.64+0x8] ;  /* 0x00000804241c7981 */ /* 0x000ee2000c1e1b00 */
[----:B0-----:R-:W-:-:S04]  /*0aa0*/  VIADD R21, R4, 0x3 ;  /* 0x0000000304157836 */ /* 0x001fc80000000000 */
[----:B-1----:R-:W-:-:S05]  /*0ab0*/  IMAD.WIDE R30, R21, 0x8, R30 ;  /* 0x00000008151e7825 */ /* 0x002fca00078e021e */
[----:B------:R-:W4:Y:S04]  /*0ac0*/  LDG.E.64 R26, desc[UR4][R30.64] ;  /* 0x000000041e1a7981 */ /* 0x000f28000c1e1b00 */
[----:B------:R-:W4:Y:S01]  /*0ad0*/  LDG.E.64 R20, desc[UR4][R30.64+0x8] ;  /* 0x000008041e147981 */ /* 0x000f22000c1e1b00 */
[----:B--2---:R-:W-:-:S05]  /*0ae0*/  IMAD.WIDE R24, R25, 0x8, R22 ;  /* 0x0000000819187825 */ /* 0x004fca00078e0216 */
[----:B------:R-:W3:Y:S04]  /*0af0*/  LDG.E.64 R22, desc[UR4][R24.64] ;  /* 0x0000000418167981 */ /* 0x000ee8000c1e1b00 */
[----:B------:R-:W2:Y:S01]  /*0b00*/  LDG.E.64 R24, desc[UR4][R30.64+0x10] ;  /* 0x000010041e187981 */ /* 0x000ea2000c1e1b00 */
[----:B---3--:R-:W-:Y:S02]  /*0b10*/  DMUL R22, R22, R28 ;  /* 0x0000001c16167228 */ /* 0x008fe40000000000 */
[----:B------:R-:W-:-:S08]  /*0b20*/  DADD R28, -R28, 1 ;  /* 0x3ff000001c1c7429 */ /* 0x000fd00000000100 */
[----:B------:R-:W-:-:S08]  /*0b30*/  DFMA R22, R6, R28, R22 ;  /* 0x0000001c0616722b */ /* 0x000fd00000000016 */
[-C--:B----4-:R-:W-:Y:S02]  /*0b40*/  DFMA R18, -R26, R22.reuse, R18 ;  /* 0x000000161a12722b */ /* 0x090fe40000000112 */
[-C--:B------:R-:W-:Y:S02]  /*0b50*/  DFMA R14, -R20, R22.reuse, R14 ;  /* 0x00000016140e722b */ /* 0x080fe4000000010e */
[----:B--2---:R-:W-:-:S11]  /*0b60*/  DFMA R10, -R24, R22, R10 ;  /* 0x00000016180a722b */ /* 0x004fd6000000010a */
.L_x_20:
[----:B------:R-:W-:Y:S05]  /*0b70*/  BSYNC.RECONVERGENT B1 ;  /* 0x0000000000017941 */ /* 0x000fea0003800200 */
.L_x_19:
[----:B------:R-:W0:Y:S01]  /*0b80*/  LDC.64 R36, c[0x0][0x3a8] ;  /* 0x0000ea00ff247b82 */ /* 0x000e220000000a00 */
[----:B------:R-:W-:-:S07]  /*0b90*/  @P0 IADD3 R23, PT, PT, R34, 0x1, RZ ;  /* 0x0000000122170810 */ /* 0x000fce0007ffe0ff */
[----:B------:R-:W1:Y:S08]  /*0ba0*/  @P0 LDC.64 R20, c[0x0][0x3b0] ;  /* 0x0000ec00ff140b82 */ /* 0x000e700000000a00 */
[----:B------:R-:W2:Y:S01]  /*0bb0*/  LDC.64 R30, c[0x0][0x3a0] ;  /* 0x0000e800ff1e7b82 */ /* 0x000ea20000000a00 */
[----:B0-----:R-:W-:-:S05]  /*0bc0*/  @P0 IMAD.WIDE R36, R23, 0x8, R36 ;  /* 0x0000000817240825 */ /* 0x001fca00078e0224 */
[----:B------:R-:W3:Y:S01]  /*0bd0*/  @P0 LDG.E.64 R26, desc[UR4][R36.64] ;  /* 0x00000004241a0981 */ /* 0x000ee2000c1e1b00 */
[----:B-1---5:R-:W-:-:S05]  /*0be0*/  @P0 IMAD.WIDE R32, R32, 0x8, R20 ;  /* 0x0000000820200825 */ /* 0x022fca00078e0214 */
[----:B------:R-:W3:Y:S01]  /*0bf0*/  @P0 LDG.E.64 R28, desc[UR4][R32.64] ;  /* 0x00000004201c0981 */ /* 0x000ee2000c1e1b00 */
[----:B--2---:R-:W-:-:S05]  /*0c00*/  @P0 IMAD.WIDE R30, R4, 0x8, R30 ;  /* 0x00000008041e0825 */ /* 0x004fca00078e021e */
[----:B------:R-:W2:Y:S04]  /*0c10*/  @P0 LDG.E.64 R20, desc[UR4][R30.64] ;  /* 0x000000041e140981 */ /* 0x000ea8000c1e1b00 */
[----:B------:R-:W4:Y:S04]  /*0c20*/  @P0 LDG.E.64 R24, desc[UR4][R30.64+0x8] ;  /* 0x000008041e180981 */ /* 0x000f28000c1e1b00 */
[----:B------:R-:W4:Y:S01]  /*0c30*/  @P0 LDG.E.64 R22, desc[UR4][R30.64+0x10] ;  /* 0x000010041e160981 */ /* 0x000f22000c1e1b00 */
[----:B------:R-:W-:-:S05]  /*0c40*/  VIADD R3, R3, 0x2 ;  /* 0x0000000203037836 */ /* 0x000fca0000000000 */
[----:B------:R-:W-:Y:S01]  /*0c50*/  ISETP.NE.AND P1, PT, R3, RZ, PT ;  /* 0x000000ff0300720c */ /* 0x000fe20003f25270 */
[----:B------:R-:W-:Y:S01]  /*0c60*/  VIADD R35, R35, 0x2 ;  /* 0x0000000223237836 */ /* 0x000fe20000000000 */
[----:B------:R-:W-:Y:S01]  /*0c70*/  IADD3 R5, PT, PT, R5, 0x2, RZ ;  /* 0x0000000205057810 */ /* 0x000fe20007ffe0ff */
[----:B------:R-:W-:Y:S01]  /*0c80*/  VIADD R4, R4, 0x6 ;  /* 0x0000000604047836 */ /* 0x000fe20000000000 */
[----:B------:R-:W-:Y:S01]  /*0c90*/  IADD3 R34, PT, PT, R34, 0x2, RZ ;  /* 0x0000000222227810 */ /* 0x000fe20007ffe0ff */
[C---:B---3--:R-:W-:Y:S02]  /*0ca0*/  @P0 DMUL R28, R26.reuse, R28 ;  /* 0x0000001c1a1c0228 */ /* 0x048fe40000000000 */
[----:B------:R-:W-:-:S08]  /*0cb0*/  @P0 DADD R26, -R26, 1 ;  /* 0x3ff000001a1a0429 */ /* 0x000fd00000000100 */
[----:B------:R-:W-:-:S08]  /*0cc0*/  @P0 DFMA R26, R6, R26, R28 ;  /* 0x0000001a061a022b */ /* 0x000fd0000000001c */
[-C--:B--2---:R-:W-:Y:S02]  /*0cd0*/  @P0 DFMA R16, R20, R26.reuse, R16 ;  /* 0x0000001a1410022b */ /* 0x084fe40000000010 */
[-C--:B----4-:R-:W-:Y:S02]  /*0ce0*/  @P0 DFMA R12, R24, R26.reuse, R12 ;  /* 0x0000001a180c022b */ /* 0x090fe4000000000c */
[----:B------:R-:W-:Y:S01]  /*0cf0*/  @P0 DFMA R8, R22, R26, R8 ;  /* 0x0000001a1608022b */ /* 0x000fe20000000008 */
[----:B------:R-:W-:Y:S10]  /*0d00*/  @P1 BRA `(.L_x_21) ;  /* 0xfffffff800781947 */ /* 0x000ff4000383ffff */
.L_x_16:
[----:B------:R-:W-:Y:S05]  /*0d10*/  BSYNC.RECONVERGENT B0 ;  /* 0x0000000000007941 */ /* 0x000fea0003800200 */
.L_x_15:
[----:B------:R-:W0:Y:S01]  /*0d20*/  LDCU.64 UR8, c[0x0][0x3b8] ;  /* 0x00007700ff0877ac */ /* 0x000e220008000a00 */
[----:B-----5:R-:W-:Y:S02]  /*0d30*/  SHF.R.S32.HI R7, RZ, 0x1f, R0 ;  /* 0x0000001fff077819 */ /* 0x020fe40000011400 */
[C---:B------:R-:W-:Y:S02]  /*0d40*/  SHF.L.U32 R6, R0.reuse, 0x3, RZ ;  /* 0x0000000300067819 */ /* 0x040fe400000006ff */
[----:B------:R-:W-:Y:S02]  /*0d50*/  SHF.L.U64.HI R7, R0, 0x3, R7 ;  /* 0x0000000300077819 */ /* 0x000fe40000010207 */
[----:B------:R-:W1:Y:S01]  /*0d60*/  LDC R0, c[0x0][0x380] ;  /* 0x0000e000ff007b82 */ /* 0x000e620000000800 */
[----:B0-----:R-:W-:-:S04]  /*0d70*/  IADD3 R2, P0, PT, R6, UR8, RZ ;  /* 0x0000000806027c10 */ /* 0x001fc8000ff1e0ff */
[----:B------:R-:W-:Y:S01]  /*0d80*/  IADD3.X R3, PT, PT, R7, UR9, RZ, P0, !PT ;  /* 0x0000000907037c10 */ /* 0x000fe200087fe4ff */
[----:B------:R-:W0:Y:S04]  /*0d90*/  LDCU.64 UR8, c[0x0][0x3c0] ;  /* 0x00007800ff0877ac */ /* 0x000e280008000a00 */
[----:B------:R-:W2:Y:S01]  /*0da0*/  LDG.E.64 R4, desc[UR4][R2.64] ;  /* 0x0000000402047981 */ /* 0x000ea2000c1e1b00 */
[----:B0-----:R-:W-:-:S04]  /*0db0*/  IADD3 R6, P0, PT, R6, UR8, RZ ;  /* 0x0000000806067c10 */ /* 0x001fc8000ff1e0ff */
[----:B------:R-:W-:Y:S01]  /*0dc0*/  IADD3.X R7, PT, PT, R7, UR9, RZ, P0, !PT ;  /* 0x0000000907077c10 */ /* 0x000fe200087fe4ff */
[----:B--2---:R-:W-:-:S08]  /*0dd0*/  DADD R4, R4, R18 ;  /* 0x0000000004047229 */ /* 0x004fd00000000012 */
[----:B------:R-:W-:Y:S01]  /*0de0*/  DADD R4, R4, R16 ;  /* 0x0000000004047229 */ /* 0x000fe20000000010 */
[----:B-1----:R-:W-:-:S06]  /*0df0*/  IMAD.WIDE R16, R0, 0x8, R2 ;  /* 0x0000000800107825 */ /* 0x002fcc00078e0202 */
[----:B------:R-:W-:Y:S04]  /*0e00*/  STG.E.64 desc[UR4][R6.64], R4 ;  /* 0x0000000406007986 */ /* 0x000fe8000c101b04 */
[----:B------:R-:W2:Y:S01]  /*0e10*/  LDG.E.64 R18, desc[UR4][R16.64] ;  /* 0x0000000410127981 */ /* 0x000ea2000c1e1b00 */
[----:B------:R-:W-:Y:S01]  /*0e20*/  IMAD.WIDE R2, R0, 0x8, R6 ;  /* 0x0000000800027825 */ /* 0x000fe200078e0206 */
[----:B--2---:R-:W-:-:S08]  /*0e30*/  DADD R18, R18, R14 ;  /* 0x0000000012127229 */ /* 0x004fd0000000000e */
[----:B------:R-:W-:Y:S01]  /*0e40*/  DADD R18, R18, R12 ;  /* 0x0000000012127229 */ /* 0x000fe2000000000c */
[----:B------:R-:W-:-:S06]  /*0e50*/  IMAD.WIDE R12, R0, 0x8, R16 ;  /* 0x00000008000c7825 */ /* 0x000fcc00078e0210 */
[----:B------:R-:W-:Y:S04]  /*0e60*/  STG.E.64 desc[UR4][R2.64], R18 ;  /* 0x0000001202007986 */ /* 0x000fe8000c101b04 */
[----:B------:R-:W2:Y:S02]  /*0e70*/  LDG.E.64 R12, desc[UR4][R12.64] ;  /* 0x000000040c0c7981 */ /* 0x000ea4000c1e1b00 */
[----:B--2---:R-:W-:-:S08]  /*0e80*/  DADD R10, R12, R10 ;  /* 0x000000000c0a7229 */ /* 0x004fd0000000000a */
[----:B------:R-:W-:Y:S01]  /*0e90*/  DADD R10, R10, R8 ;  /* 0x000000000a0a7229 */ /* 0x000fe20000000008 */
[----:B------:R-:W-:-:S06]  /*0ea0*/  IMAD.WIDE R8, R0, 0x8, R2 ;  /* 0x0000000800087825 */ /* 0x000fcc00078e0202 */
[----:B------:R-:W-:Y:S01]  /*0eb0*/  STG.E.64 desc[UR4][R8.64], R10 ;  /* 0x0000000a08007986 */ /* 0x000fe2000c101b04 */
[----:B------:R-:W-:Y:S05]  /*0ec0*/  EXIT ;  /* 0x000000000000794d */ /* 0x000fea0003800000 */
.L_x_22:
        /* <DEDUP_REMOVED lines=11> */
.L_x_50:


//--------------------- .text._Z16fvm_div_boundaryiiiPKiS0_S0_S0_PKdS2_S2_S2_PdS3_ --------------------------
	.section	.text._Z16fvm_div_boundaryiiiPKiS0_S0_S0_PKdS2_S2_S2_PdS3_,"ax",@progbits
	.align	128
        .global         _Z16fvm_div_boundaryiiiPKiS0_S0_S0_PKdS2_S2_S2_PdS3_
        .type           _Z16fvm_div_boundaryiiiPKiS0_S0_S0_PKdS2_S2_S2_PdS3_,@function
        .size           _Z16fvm_div_boundaryiiiPKiS0_S0_S0_PKdS2_S2_S2_PdS3_,(.L_x_51 - _Z16fvm_div_boundaryiiiPKiS0_S0_S0_PKdS2_S2_S2_PdS3_)
        .other          _Z16fvm_div_boundaryiiiPKiS0_S0_S0_PKdS2_S2_S2_PdS3_,@"STO_CUDA_ENTRY STV_DEFAULT"
_Z16fvm_div_boundaryiiiPKiS0_S0_S0_PKdS2_S2_S2_PdS3_:
.text._Z16fvm_div_boundaryiiiPKiS0_S0_S0_PKdS2_S2_S2_PdS3_:
        /* <DEDUP_REMOVED lines=9> */
[----:B------:R-:W1:Y:S07]  /*0090*/  LDCU.64 UR4, c[0x0][0x358] ;  /* 0x00006b00ff0477ac */ /* 0x000e6e0008000a00 */
[----:B------:R-:W2:Y:S08]  /*00a0*/  LDC.64 R4, c[0x0][0x3a8] ;  /* 0x0000ea00ff047b82 */ /* 0x000eb00000000a00 */
[----:B------:R-:W3:Y:S01]  /*00b0*/  LDC.64 R20, c[0x0][0x398] ;  /* 0x0000e600ff147b82 */ /* 0x000ee20000000a00 */
[----:B0-----:R-:W-:-:S07]  /*00c0*/  IMAD.WIDE R12, R3, 0x4, R12 ;  /* 0x00000004030c7825 */ /* 0x001fce00078e020c */
[----:B------:R-:W0:Y:S01]  /*00d0*/  LDC.64 R18, c[0x0][0x390] ;  /* 0x0000e400ff127b82 */ /* 0x000e220000000a00 */
[----:B-1----:R-:W2:Y:S04]  /*00e0*/  LDG.E R26, desc[UR4][R12.64] ;  /* 0x000000040c1a7981 */ /* 0x002ea8000c1e1900 */
[----:B------:R-:W4:Y:S03]  /*00f0*/  LDG.E R23, desc[UR4][R12.64+0x4] ;  /* 0x000004040c177981 */ /* 0x000f26000c1e1900 */
[----:B------:R-:W1:Y:S01]  /*0100*/  LDC.64 R10, c[0x0][0x380] ;  /* 0x0000e000ff0a7b82 */ /* 0x000e620000000a00 */
[----:B--2---:R-:W-:-:S05]  /*0110*/  IMAD.WIDE R4, R26, 0x4, R4 ;  /* 0x000000041a047825 */ /* 0x004fca00078e0204 */
[----:B------:R-:W3:Y:S01]  /*0120*/  LDG.E R3, desc[UR4][R4.64] ;  /* 0x0000000404037981 */ /* 0x000ee2000c1e1900 */
[----:B----4-:R-:W-:-:S04]  /*0130*/  IADD3 R2, PT, PT, -R26, R23, RZ ;  /* 0x000000171a027210 */ /* 0x010fc80007ffe1ff */
[----:B------:R-:W-:Y:S01]  /*0140*/  ISETP.GE.AND P0, PT, R2, 0x1, PT ;  /* 0x000000010200780c */ /* 0x000fe20003f06270 */
[----:B---3--:R-:W-:-:S04]  /*0150*/  IMAD.WIDE R20, R3, 0x4, R20 ;  /* 0x0000000403147825 */ /* 0x008fc800078e0214 */
[----:B0-----:R-:W-:Y:S02]  /*0160*/  IMAD.WIDE R18, R3, 0x4, R18 ;  /* 0x0000000403127825 */ /* 0x001fe400078e0212 */
[----:B------:R-:W2:Y:S04]  /*0170*/  LDG.E R21, desc[UR4][R20.64] ;  /* 0x0000000414157981 */ /* 0x000ea8000c1e1900 */
[----:B------:R-:W2:Y:S01]  /*0180*/  LDG.E R0, desc[UR4][R18.64] ;  /* 0x0000000412007981 */ /* 0x000ea2000c1e1900 */
[----:B------:R-:W-:Y:S01]  /*0190*/  BSSY.RECONVERGENT B0, `(.L_x_23) ;  /* 0x000008e000007945 */ /* 0x000fe20003800200 */
[----:B------:R-:W-:Y:S02]  /*01a0*/  CS2R R4, SRZ ;  /* 0x0000000000047805 */ /* 0x000fe4000001ff00 */
[----:B------:R-:W-:-:S02]  /*01b0*/  CS2R R6, SRZ ;  /* 0x0000000000067805 */ /* 0x000fc4000001ff00 */
[----:B------:R-:W-:Y:S02]  /*01c0*/  CS2R R8, SRZ ;  /* 0x0000000000087805 */ /* 0x000fe4000001ff00 */
[----:B------:R-:W-:Y:S02]  /*01d0*/  CS2R R14, SRZ ;  /* 0x00000000000e7805 */ /* 0x000fe4000001ff00 */
[----:B------:R-:W-:Y:S02]  /*01e0*/  CS2R R16, SRZ ;  /* 0x0000000000107805 */ /* 0x000fe4000001ff00 */
[----:B------:R-:W-:Y:S01]  /*01f0*/  CS2R R12, SRZ ;  /* 0x00000000000c7805 */ /* 0x000fe2000001ff00 */
[----:B-1----:R-:W-:Y:S01]  /*0200*/  IMAD.IADD R28, R11, 0x1, R10 ;  /* 0x000000010b1c7824 */ /* 0x002fe200078e020a */
[----:B--2---:R-:W-:Y:S01]  /*0210*/  IADD3 R0, PT, PT, R0, R21, RZ ;  /* 0x0000001500007210 */ /* 0x004fe20007ffe0ff */
[----:B------:R-:W-:Y:S06]  /*0220*/  @!P0 BRA `(.L_x_24) ;  /* 0x0000000800108947 */ /* 0x000fec0003800000 */
[----:B------:R-:W-:Y:S01]  /*0230*/  IADD3 R23, PT, PT, R26, -R23, RZ ;  /* 0x800000171a177210 */ /* 0x000fe20007ffe0ff */
[----:B------:R-:W-:Y:S01]  /*0240*/  BSSY.RECONVERGENT B1, `(.L_x_25) ;  /* 0x0000048000017945 */ /* 0x000fe20003800200 */
[----:B------:R-:W-:Y:S01]  /*0250*/  HFMA2 R29, -RZ, RZ, 0, 0 ;  /* 0x00000000ff1d7431 */ /* 0x000fe200000001ff */
[----:B------:R-:W-:Y:S02]  /*0260*/  CS2R R12, SRZ ;  /* 0x00000000000c7805 */ /* 0x000fe4000001ff00 */
[----:B------:R-:W-:Y:S02]  /*0270*/  ISETP.GT.U32.AND P0, PT, R23, -0x4, PT ;  /* 0xfffffffc1700780c */ /* 0x000fe40003f04070 */
[----:B------:R-:W-:Y:S02]  /*0280*/  CS2R R16, SRZ ;  /* 0x0000000000107805 */ /* 0x000fe4000001ff00 */
[----:B------:R-:W-:Y:S02]  /*0290*/  CS2R R14, SRZ ;  /* 0x00000000000e7805 */ /* 0x000fe4000001ff00 */
[----:B------:R-:W-:-:S02]  /*02a0*/  CS2R R8, SRZ ;  /* 0x0000000000087805 */ /* 0x000fc4000001ff00 */
[----:B------:R-:W-:Y:S02]  /*02b0*/  CS2R R6, SRZ ;  /* 0x0000000000067805 */ /* 0x000fe4000001ff00 */
[----:B------:R-:W-:-:S03]  /*02c0*/  CS2R R4, SRZ ;  /* 0x0000000000047805 */ /* 0x000fc6000001ff00 */
[----:B------:R-:W-:Y:S05]  /*02d0*/  @P0 BRA `(.L_x_26) ;  /* 0x0000000000f80947 */ /* 0x000fea0003800000 */
[----:B------:R-:W-:Y:S01]  /*02e0*/  LOP3.LUT R29, R2, 0x7ffffffc, RZ, 0xc0, !PT ;  /* 0x7ffffffc021d7812 */ /* 0x000fe200078ec0ff */
[----:B------:R-:W-:Y:S01]  /*02f0*/  BSSY.RECONVERGENT B2, `(.L_x_26) ;  /* 0x000003c000027945 */ /* 0x000fe20003800200 */
[----:B------:R-:W-:Y:S01]  /*0300*/  IMAD R27, R26, 0x3, RZ ;  /* 0x000000031a1b7824 */ /* 0x000fe200078e02ff */
[----:B------:R-:W-:Y:S02]  /*0310*/  CS2R R12, SRZ ;  /* 0x00000000000c7805 */ /* 0x000fe4000001ff00 */
[----:B------:R-:W-:-:S07]  /*0320*/  IMAD.MOV R11, RZ, RZ, -R29 ;  /* 0x000000ffff0b7224 */ /* 0x000fce00078e0a1d */
.L_x_27:
[----:B------:R-:W0:Y:S02]  /*0330*/  LDC.64 R18, c[0x0][0x3b0] ;  /* 0x0000ec00ff127b82 */ /* 0x000e240000000a00 */
[----:B0-----:R-:W-:-:S05]  /*0340*/  IMAD.WIDE R18, R27, 0x8, R18 ;  /* 0x000000081b127825 */ /* 0x001fca00078e0212 */
[----:B------:R-:W2:Y:S04]  /*0350*/  LDG.E.64 R20, desc[UR4][R18.64+0x8] ;  /* 0x0000080412147981 */ /* 0x000ea8000c1e1b00 */
[----:B------:R-:W3:Y:S04]  /*0360*/  LDG.E.64 R22, desc[UR4][R18.64] ;  /* 0x0000000412167981 */ /* 0x000ee8000c1e1b00 */
[----:B------:R-:W4:Y:S04]  /*0370*/  LDG.E.64 R24, desc[UR4][R18.64+0x10] ;  /* 0x0000100412187981 */ /* 0x000f28000c1e1b00 */
[----:B------:R-:W5:Y:S01]  /*0380*/  LDG.E.64 R30, desc[UR4][R18.64+0x28] ;  /* 0x00002804121e7981 */ /* 0x000f62000c1e1b00 */
[----:B--2---:R-:W-:-:S03]  /*0390*/  DADD R20, R20, R6 ;  /* 0x0000000014147229 */ /* 0x004fc60000000006 */
[----:B------:R-:W2:Y:S01]  /*03a0*/  LDG.E.64 R6, desc[UR4][R18.64+0x18] ;  /* 0x0000180412067981 */ /* 0x000ea2000c1e1b00 */
[----:B---3--:R-:W-:-:S03]  /*03b0*/  DADD R22, R22, R4 ;  /* 0x0000000016167229 */ /* 0x008fc60000000004 */
[----:B------:R-:W3:Y:S01]  /*03c0*/  LDG.E.64 R4, desc[UR4][R18.64+0x20] ;  /* 0x0000200412047981 */ /* 0x000ee2000c1e1b00 */
[----:B----4-:R-:W-:-:S03]  /*03d0*/  DADD R8, R24, R8 ;  /* 0x0000000018087229 */ /* 0x010fc60000000008 */
[----:B------:R-:W4:Y:S01]  /*03e0*/  LDG.E.64 R24, desc[UR4][R18.64+0x40] ;  /* 0x0000400412187981 */ /* 0x000f22000c1e1b00 */
[----:B--2---:R-:W-:-:S03]  /*03f0*/  DADD R6, R22, R6 ;  /* 0x0000000016067229 */ /* 0x004fc60000000006 */
[----:B------:R-:W2:Y:S01]  /*0400*/  LDG.E.64 R22, desc[UR4][R18.64+0x30] ;  /* 0x0000300412167981 */ /* 0x000ea2000c1e1b00 */
[----:B---3--:R-:W-:-:S03]  /*0410*/  DADD R4, R20, R4 ;  /* 0x0000000014047229 */ /* 0x008fc60000000004 */
[----:B------:R-:W3:Y:S01]  /*0420*/  LDG.E.64 R20, desc[UR4][R18.64+0x38] ;  /* 0x0000380412147981 */ /* 0x000ee2000c1e1b00 */
[----:B-----5:R-:W-:-:S03]  /*0430*/  DADD R30, R8, R30 ;  /* 0x00000000081e7229 */ /* 0x020fc6000000001e */
[----:B------:R-:W5:Y:S01]  /*0440*/  LDG.E.64 R8, desc[UR4][R18.64+0x58] ;  /* 0x0000580412087981 */ /* 0x000f62000c1e1b00 */
[----:B--2---:R-:W-:-:S03]  /*0450*/  DADD R22, R6, R22 ;  /* 0x0000000006167229 */ /* 0x004fc60000000016 */
[----:B------:R-:W2:Y:S01]  /*0460*/  LDG.E.64 R6, desc[UR4][R18.64+0x50] ;  /* 0x0000500412067981 */ /* 0x000ea2000c1e1b00 */
[----:B---3--:R-:W-:-:S03]  /*0470*/  DADD R20, R4, R20 ;  /* 0x0000000004147229 */ /* 0x008fc60000000014 */
[----:B------:R4:W3:Y:S02]  /*0480*/  LDG.E.64 R4, desc[UR4][R18.64+0x48] ;  /* 0x0000480412047981 */ /* 0x0008e4000c1e1b00 */
[----:B----4-:R-:W-:Y:S01]  /*0490*/  DADD R18, R30, R24 ;  /* 0x000000001e127229 */ /* 0x010fe20000000018 */
[----:B------:R-:W0:Y:S07]  /*04a0*/  LDC.64 R24, c[0x0][0x3b8] ;  /* 0x0000ee00ff187b82 */ /* 0x000e2e0000000a00 */
[----:B-----5:R-:W-:Y:S01]  /*04b0*/  DADD R8, R18, R8 ;  /* 0x0000000012087229 */ /* 0x020fe20000000008 */
[----:B0-----:R-:W-:-:S05]  /*04c0*/  IMAD.WIDE R24, R27, 0x8, R24 ;  /* 0x000000081b187825 */ /* 0x001fca00078e0218 */
[----:B------:R-:W4:Y:S01]  /*04d0*/  LDG.E.64 R18, desc[UR4][R24.64+0x8] ;  /* 0x0000080418127981 */ /* 0x000f22000c1e1b00 */
        /* <DEDUP_REMOVED lines=19> */
[----:B------:R-:W2:Y:S04]  /*0610*/  LDG.E.64 R20, desc[UR4][R24.64+0x48] ;  /* 0x0000480418147981 */ /* 0x000ea8000c1e1b00 */
[----:B------:R-:W5:Y:S01]  /*0620*/  LDG.E.64 R24, desc[UR4][R24.64+0x58] ;  /* 0x0000580418187981 */ /* 0x000f62000c1e1b00 */
[----:B------:R-:W-:-:S04]  /*0630*/  IADD3 R11, PT, PT, R11, 0x4, RZ ;  /* 0x000000040b0b7810 */ /* 0x000fc80007ffe0ff */
[----:B------:R-:W-:Y:S01]  /*0640*/  ISETP.NE.AND P0, PT, R11, RZ, PT ;  /* 0x000000ff0b00720c */ /* 0x000fe20003f05270 */
[----:B---3--:R-:W-:Y:S01]  /*0650*/  DADD R16, R16, R22 ;  /* 0x0000000010107229 */ /* 0x008fe20000000016 */
[----:B------:R-:W-:Y:S01]  /*0660*/  IADD3 R27, PT, PT, R27, 0xc, RZ ;  /* 0x0000000c1b1b7810 */ /* 0x000fe20007ffe0ff */
[----:B----4-:R-:W-:Y:S02]  /*0670*/  DADD R12, R12, R18 ;  /* 0x000000000c0c7229 */ /* 0x010fe40000000012 */
[----:B--2---:R-:W-:-:S06]  /*0680*/  DADD R14, R14, R20 ;  /* 0x000000000e0e7229 */ /* 0x004fcc0000000014 */
[----:B-----5:R-:W-:Y:S02]  /*0690*/  DADD R12, R12, R24 ;  /* 0x000000000c0c7229 */ /* 0x020fe40000000018 */
[----:B------:R-:W-:Y:S09]  /*06a0*/  @P0 BRA `(.L_x_27) ;  /* 0xfffffffc00200947 */ /* 0x000ff2000383ffff */
[----:B------:R-:W-:Y:S05]  /*06b0*/  BSYNC.RECONVERGENT B2 ;  /* 0x0000000000027941 */ /* 0x000fea0003800200 */
.L_x_26:
[----:B------:R-:W-:Y:S05]  /*06c0*/  BSYNC.RECONVERGENT B1 ;  /* 0x0000000000017941 */ /* 0x000fea0003800200 */
.L_x_25:
[----:B------:R-:W-:-:S13]  /*06d0*/  LOP3.LUT P0, R11, R2, 0x3, RZ, 0xc0, !PT ;  /* 0x00000003020b7812 */ /* 0x000fda000780c0ff */
[----:B------:R-:W-:Y:S05]  /*06e0*/  @!P0 BRA `(.L_x_24) ;  /* 0x0000000000e08947 */ /* 0x000fea0003800000 */
[----:B------:R-:W-:Y:S01]  /*06f0*/  ISETP.NE.AND P0, PT, R11, 0x1, PT ;  /* 0x000000010b00780c */ /* 0x000fe20003f05270 */
[----:B------:R-:W-:Y:S01]  /*0700*/  BSSY.RECONVERGENT B1, `(.L_x_28) ;  /* 0x0000023000017945 */ /* 0x000fe20003800200 */
[----:B------:R-:W-:-:S04]  /*0710*/  LOP3.LUT R2, R2, 0x1, RZ, 0xc0, !PT ;  /* 0x0000000102027812 */ /* 0x000fc800078ec0ff */
[----:B------:R-:W-:-:S07]  /*0720*/  ISETP.NE.U32.AND P1, PT, R2, 0x1, PT ;  /* 0x000000010200780c */ /* 0x000fce0003f25070 */
[----:B------:R-:W-:Y:S06]  /*0730*/  @!P0 BRA `(.L_x_29) ;  /* 0x00000000007c8947 */ /* 0x000fec0003800000 */
[----:B------:R-:W0:Y:S01]  /*0740*/  LDC.64 R20, c[0x0][0x3b0] ;  /* 0x0000ec00ff147b82 */ /* 0x000e220000000a00 */
[----:B------:R-:W-:-:S04]  /*0750*/  IMAD.IADD R2, R26, 0x1, R29 ;  /* 0x000000011a027824 */ /* 0x000fc800078e021d */
[----:B------:R-:W-:-:S04]  /*0760*/  IMAD R2, R2, 0x3, RZ ;  /* 0x0000000302027824 */ /* 0x000fc800078e02ff */
[----:B0-----:R-:W-:-:S05]  /*0770*/  IMAD.WIDE R20, R2, 0x8, R20 ;  /* 0x0000000802147825 */ /* 0x001fca00078e0214 */
[----:B------:R-:W2:Y:S04]  /*0780*/  LDG.E.64 R22, desc[UR4][R20.64] ;  /* 0x0000000414167981 */ /* 0x000ea8000c1e1b00 */
[----:B------:R-:W3:Y:S04]  /*0790*/  LDG.E.64 R30, desc[UR4][R20.64+0x8] ;  /* 0x00000804141e7981 */ /* 0x000ee8000c1e1b00 */
[----:B------:R-:W4:Y:S04]  /*07a0*/  LDG.E.64 R24, desc[UR4][R20.64+0x10] ;  /* 0x0000100414187981 */ /* 0x000f28000c1e1b00 */
[----:B------:R-:W5:Y:S01]  /*07b0*/  LDG.E.64 R18, desc[UR4][R20.64+0x20] ;  /* 0x0000200414127981 */ /* 0x000f62000c1e1b00 */
[----:B--2---:R-:W-:-:S03]  /*07c0*/  DADD R22, R4, R22 ;  /* 0x0000000004167229 */ /* 0x004fc60000000016 */
[----:B------:R-:W2:Y:S01]  /*07d0*/  LDG.E.64 R4, desc[UR4][R20.64+0x18] ;  /* 0x0000180414047981 */ /* 0x000ea2000c1e1b00 */
[----:B---3--:R-:W-:Y:S02]  /*07e0*/  DADD R6, R6, R30 ;  /* 0x0000000006067229 */ /* 0x008fe4000000001e */
[----:B----4-:R-:W-:-:S06]  /*07f0*/  DADD R8, R8, R24 ;  /* 0x0000000008087229 */ /* 0x010fcc0000000018 */
[----:B-----5:R-:W-:Y:S02]  /*0800*/  DADD R6, R6, R18 ;  /* 0x0000000006067229 */ /* 0x020fe40000000012 */
[----:B--2---:R-:W-:Y:S01]  /*0810*/  DADD R4, R22, R4 ;  /* 0x0000000016047229 */ /* 0x004fe20000000004 */
[----:B------:R-:W0:Y:S02]  /*0820*/  LDC.64 R22, c[0x0][0x3b8] ;  /* 0x0000ee00ff167b82 */ /* 0x000e240000000a00 */
[----:B0-----:R-:W-:-:S05]  /*0830*/  IMAD.WIDE R22, R2, 0x8, R22 ;  /* 0x0000000802167825 */ /* 0x001fca00078e0216 */
[----:B------:R-:W2:Y:S04]  /*0840*/  LDG.E.64 R24, desc[UR4][R22.64+0x8] ;  /* 0x0000080416187981 */ /* 0x000ea8000c1e1b00 */
[----:B------:R-:W3:Y:S04]  /*0850*/  LDG.E.64 R18, desc[UR4][R22.64+0x10] ;  /* 0x0000100416127981 */ /* 0x000ee8000c1e1b00 */
[----:B------:R-:W4:Y:S01]  /*0860*/  LDG.E.64 R30, desc[UR4][R22.64] ;  /* 0x00000004161e7981 */ /* 0x000f22000c1e1b00 */
[----:B--2---:R-:W-:-:S03]  /*0870*/  DADD R16, R16, R24 ;  /* 0x0000000010107229 */ /* 0x004fc60000000018 */
[----:B------:R-:W2:Y:S01]  /*0880*/  LDG.E.64 R24, desc[UR4][R20.64+0x28] ;  /* 0x0000280414187981 */ /* 0x000ea2000c1e1b00 */
[----:B---3--:R-:W-:-:S03]  /*0890*/  DADD R12, R12, R18 ;  /* 0x000000000c0c7229 */ /* 0x008fc60000000012 */
[----:B------:R-:W3:Y:S04]  /*08a0*/  LDG.E.64 R18, desc[UR4][R22.64+0x20] ;  /* 0x0000200416127981 */ /* 0x000ee8000c1e1b00 */
[----:B------:R-:W5:Y:S04]  /*08b0*/  LDG.E.64 R20, desc[UR4][R22.64+0x18] ;  /* 0x0000180416147981 */ /* 0x000f68000c1e1b00 */
[----:B------:R-:W5:Y:S01]  /*08c0*/  LDG.E.64 R22, desc[UR4][R22.64+0x28] ;  /* 0x0000280416167981 */ /* 0x000f62000c1e1b00 */
[----:B----4-:R-:W-:Y:S01]  /*08d0*/  DADD R14, R14, R30 ;  /* 0x000000000e0e7229 */ /* 0x010fe2000000001e */
[----:B------:R-:W-:Y:S01]  /*08e0*/  IADD3 R29, PT, PT, R29, 0x2, RZ ;  /* 0x000000021d1d7810 */ /* 0x000fe20007ffe0ff */
[----:B--2---:R-:W-:-:S02]  /*08f0*/  DADD R8, R8, R24 ;  /* 0x0000000008087229 */ /* 0x004fc40000000018 */
[----:B---3--:R-:W-:-:S04]  /*0900*/  DADD R16, R16, R18 ;  /* 0x0000000010107229 */ /* 0x008fc80000000012 */
[----:B-----5:R-:W-:Y:S02]  /*0910*/  DADD R14, R14, R20 ;  /* 0x000000000e0e7229 */ /* 0x020fe40000000014 */
[----:B------:R-:W-:-:S11]  /*0920*/  DADD R12, R12, R22 ;  /* 0x000000000c0c7229 */ /* 0x000fd60000000016 */
.L_x_29:
[----:B------:R-:W-:Y:S05]  /*0930*/  BSYNC.RECONVERGENT B1 ;  /* 0x0000000000017941 */ /* 0x000fea0003800200 */
.L_x_28:
[----:B------:R-:W-:Y:S05]  /*0940*/  @P1 BRA `(.L_x_24) ;  /* 0x0000000000481947 */ /* 0x000fea0003800000 */
[----:B------:R-:W0:Y:S01]  /*0950*/  LDC.64 R30, c[0x0][0x3b0] ;  /* 0x0000ec00ff1e7b82 */ /* 0x000e220000000a00 */
[----:B------:R-:W-:-:S05]  /*0960*/  IADD3 R26, PT, PT, R26, R29, RZ ;  /* 0x0000001d1a1a7210 */ /* 0x000fca0007ffe0ff */
[----:B------:R-:W-:Y:S02]  /*0970*/  IMAD R11, R26, 0x3, RZ ;  /* 0x000000031a0b7824 */ /* 0x000fe400078e02ff */
[----:B------:R-:W1:Y:S02]  /*0980*/  LDC.64 R24, c[0x0][0x3b8] ;  /* 0x0000ee00ff187b82 */ /* 0x000e640000000a00 */
[----:B0-----:R-:W-:-:S05]  /*0990*/  IMAD.WIDE R30, R11, 0x8, R30 ;  /* 0x000000080b1e7825 */ /* 0x001fca00078e021e */
[----:B------:R-:W2:Y:S01]  /*09a0*/  LDG.E.64 R18, desc[UR4][R30.64] ;  /* 0x000000041e127981 */ /* 0x000ea2000c1e1b00 */
[----:B-1----:R-:W-:-:S03]  /*09b0*/  IMAD.WIDE R24, R11, 0x8, R24 ;  /* 0x000000080b187825 */ /* 0x002fc600078e0218 */
[----:B------:R-:W3:Y:S04]  /*09c0*/  LDG.E.64 R26, desc[UR4][R30.64+0x8] ;  /* 0x000008041e1a7981 */ /* 0x000ee8000c1e1b00 */
[----:B------:R-:W4:Y:S04]  /*09d0*/  LDG.E.64 R20, desc[UR4][R24.64] ;  /* 0x0000000418147981 */ /* 0x000f28000c1e1b00 */
[----:B------:R-:W5:Y:S04]  /*09e0*/  LDG.E.64 R22, desc[UR4][R24.64+0x8] ;  /* 0x0000080418167981 */ /* 0x000f68000c1e1b00 */
[----:B------:R-:W5:Y:S01]  /*09f0*/  LDG.E.64 R24, desc[UR4][R24.64+0x10] ;  /* 0x0000100418187981 */ /* 0x000f62000c1e1b00 */
[----:B--2---:R-:W-:-:S03]  /*0a00*/  DADD R4, R4, R18 ;  /* 0x0000000004047229 */ /* 0x004fc60000000012 */
[----:B------:R-:W2:Y:S01]  /*0a10*/  LDG.E.64 R18, desc[UR4][R30.64+0x10] ;  /* 0x000010041e127981 */ /* 0x000ea2000c1e1b00 */
[----:B---3--:R-:W-:Y:S02]  /*0a20*/  DADD R6, R6, R26 ;  /* 0x0000000006067229 */ /* 0x008fe4000000001a */
[----:B----4-:R-:W-:Y:S02]  /*0a30*/  DADD R14, R14, R20 ;  /* 0x000000000e0e7229 */ /* 0x010fe40000000014 */
[----:B-----5:R-:W-:Y:S02]  /*0a40*/  DADD R16, R16, R22 ;  /* 0x0000000010107229 */ /* 0x020fe40000000016 */
[----:B------:R-:W-:Y:S02]  /*0a50*/  DADD R12, R12, R24 ;  /* 0x000000000c0c7229 */ /* 0x000fe40000000018 */
[----:B--2---:R-:W-:-:S11]  /*0a60*/  DADD R8, R8, R18 ;  /* 0x0000000008087229 */ /* 0x004fd60000000012 */
.L_x_24:
[----:B------:R-:W-:Y:S05]  /*0a70*/  BSYNC.RECONVERGENT B0 ;  /* 0x0000000000007941 */ /* 0x000fea0003800200 */
.L_x_23:
[----:B------:R-:W0:Y:S08]  /*0a80*/  LDC.64 R18, c[0x0][0x3c0] ;  /* 0x0000f000ff127b82 */ /* 0x000e300000000a00 */
[----:B------:R-:W1:Y:S01]  /*0a90*/  LDC.64 R22, c[0x0][0x3d0] ;  /* 0x0000f400ff167b82 */ /* 0x000e620000000a00 */
[----:B0-----:R-:W-:-:S05]  /*0aa0*/  IMAD.WIDE R18, R0, 0x8, R18 ;  /* 0x0000000800127825 */ /* 0x001fca00078e0212 */
[----:B------:R-:W2:Y:S02]  /*0ab0*/  LDG.E.64 R20, desc[UR4][R18.64] ;  /* 0x0000000412147981 */ /* 0x000ea4000c1e1b00 */
[----:B--2---:R-:W-:Y:S01]  /*0ac0*/  DADD R20, R20, R4 ;  /* 0x0000000014147229 */ /* 0x004fe20000000004 */
[----:B-1----:R-:W-:-:S04]  /*0ad0*/  IMAD.WIDE R4, R0, 0x8, R22 ;  /* 0x0000000800047825 */ /* 0x002fc800078e0216 */
[C---:B------:R-:W-:Y:S02]  /*0ae0*/  IMAD.WIDE R22, R28.reuse, 0x8, R18 ;  /* 0x000000081c167825 */ /* 0x040fe400078e0212 */
[----:B------:R0:W-:Y:S01]  /*0af0*/  STG.E.64 desc[UR4][R4.64], R20 ;  /* 0x0000001404007986 */ /* 0x0001e2000c101b04 */
[----:B------:R-:W1:Y:S03]  /*0b00*/  LDC.64 R18, c[0x0][0x3c8] ;  /* 0x0000f200ff127b82 */ /* 0x000e660000000a00 */
[----:B------:R-:W2:Y:S01]  /*0b10*/  LDG.E.64 R24, desc[UR4][R22.64] ;  /* 0x0000000416187981 */ /* 0x000ea2000c1e1b00 */
[----:B------:R-:W-:-:S04]  /*0b20*/  IMAD.WIDE R26, R28, 0x8, R22 ;  /* 0x000000081c1a7825 */ /* 0x000fc800078e0216 */
[----:B0-----:R-:W0:Y:S01]  /*0b30*/  LDC.64 R20, c[0x0][0x3d8] ;  /* 0x0000f600ff147b82 */ /* 0x001e220000000a00 */
[----:B--2---:R-:W-:Y:S01]  /*0b40*/  DADD R24, R24, R6 ;  /* 0x0000000018187229 */ /* 0x004fe20000000006 */
[----:B------:R-:W-:-:S06]  /*0b50*/  IMAD.WIDE R6, R28, 0x8, R4 ;  /* 0x000000081c067825 */ /* 0x000fcc00078e0204 */
[----:B------:R2:W-:Y:S04]  /*0b60*/  STG.E.64 desc[UR4][R6.64], R24 ;  /* 0x0000001806007986 */ /* 0x0005e8000c101b04 */
[----:B------:R-:W3:Y:S01]  /*0b70*/  LDG.E.64 R26, desc[UR4][R26.64] ;  /* 0x000000041a1a7981 */ /* 0x000ee2000c1e1b00 */
[----:B------:R-:W-:-:S04]  /*0b80*/  IMAD.WIDE R28, R28, 0x8, R6 ;  /* 0x000000081c1c7825 */ /* 0x000fc800078e0206 */
[----:B-1----:R-:W-:Y:S01]  /*0b90*/  IMAD.WIDE R18, R3, 0x8, R18 ;  /* 0x0000000803127825 */ /* 0x002fe200078e0212 */
[----:B---3--:R-:W-:-:S07]  /*0ba0*/  DADD R8, R26, R8 ;  /* 0x000000001a087229 */ /* 0x008fce0000000008 */
[----:B------:R-:W-:Y:S04]  /*0bb0*/  STG.E.64 desc[UR4][R28.64], R8 ;  /* 0x000000081c007986 */ /* 0x000fe8000c101b04 */
[----:B------:R-:W3:Y:S01]  /*0bc0*/  LDG.E.64 R4, desc[UR4][R18.64] ;  /* 0x0000000412047981 */ /* 0x000ee2000c1e1b00 */
[----:B0-----:R-:W-:-:S04]  /*0bd0*/  IMAD.WIDE R2, R3, 0x8, R20 ;  /* 0x0000000803027825 */ /* 0x001fc800078e0214 */
        /* <DEDUP_REMOVED lines=13> */
.L_x_30:
        /* <DEDUP_REMOVED lines=13> */
.L_x_51:


//--------------------- .text._Z16fvm_div_internaliiPKiS0_PKdS2_S2_S2_PdS3_ --------------------------
	.section	.text._Z16fvm_div_internaliiPKiS0_PKdS2_S2_S2_PdS3_,"ax",@progbits
	.align	128
        .global         _Z16fvm_div_internaliiPKiS0_PKdS2_S2_S2_PdS3_
        .type           _Z16fvm_div_internaliiPKiS0_PKdS2_S2_S2_PdS3_,@function
        .size           _Z16fvm_div_internaliiPKiS0_PKdS2_S2_S2_PdS3_,(.L_x_52 - _Z16fvm_div_internaliiPKiS0_PKdS2_S2_S2_PdS3_)
        .other          _Z16fvm_div_internaliiPKiS0_PKdS2_S2_S2_PdS3_,@"STO_CUDA_ENTRY STV_DEFAULT"
_Z16fvm_div_internaliiPKiS0_PKdS2_S2_S2_PdS3_:
.text._Z16fvm_div_internaliiPKiS0_PKdS2_S2_S2_PdS3_:
        /* <DEDUP_REMOVED lines=10> */
[----:B------:R-:W2:Y:S06]  /*00a0*/  LDCU.64 UR8, c[0x0][0x398] ;  /* 0x00007300ff0877ac */ /* 0x000eac0008000a00 */
[----:B------:R-:W3:Y:S01]  /*00b0*/  LDC.64 R10, c[0x0][0x390] ;  /* 0x0000e400ff0a7b82 */ /* 0x000ee20000000a00 */
[----:B------:R-:W4:Y:S07]  /*00c0*/  LDCU.64 UR10, c[0x0][0x3a0] ;  /* 0x00007400ff0a77ac */ /* 0x000f2e0008000a00 */
[----:B------:R-:W2:Y:S01]  /*00d0*/  LDC R5, c[0x0][0x384] ;  /* 0x0000e100ff057b82 */ /* 0x000ea20000000800 */
[----:B0-----:R-:W-:-:S05]  /*00e0*/  IMAD.WIDE R6, R0, 0x4, R6 ;  /* 0x0000000400067825 */ /* 0x001fca00078e0206 */
[----:B-1----:R-:W4:Y:S04]  /*00f0*/  LDG.E R3, desc[UR4][R6.64] ;  /* 0x0000000406037981 */ /* 0x002f28000c1e1900 */
[----:B------:R-:W4:Y:S01]  /*0100*/  LDG.E R24, desc[UR4][R6.64+0x4] ;  /* 0x0000040406187981 */ /* 0x000f22000c1e1900 */
[----:B---3--:R-:W-:-:S05]  /*0110*/  IMAD.WIDE R10, R0, 0x4, R10 ;  /* 0x00000004000a7825 */ /* 0x008fca00078e020a */
[----:B------:R0:W5:Y:S01]  /*0120*/  LDG.E R2, desc[UR4][R10.64] ;  /* 0x000000040a027981 */ /* 0x000162000c1e1900 */
[----:B------:R-:W-:Y:S01]  /*0130*/  BSSY.RECONVERGENT B0, `(.L_x_31) ;  /* 0x00000d9000007945 */ /* 0x000fe20003800200 */
[----:B------:R-:W-:Y:S02]  /*0140*/  CS2R R8, SRZ ;  /* 0x0000000000087805 */ /* 0x000fe4000001ff00 */
[----:B--2---:R-:W-:Y:S02]  /*0150*/  IADD3 R5, PT, PT, R5, UR6, RZ ;  /* 0x0000000605057c10 */ /* 0x004fe4000fffe0ff */
[----:B----4-:R-:W-:-:S13]  /*0160*/  ISETP.GT.AND P0, PT, R24, R3, PT ;  /* 0x000000031800720c */ /* 0x010fda0003f04270 */
[----:B0-----:R-:W-:Y:S05]  /*0170*/  @!P0 BRA `(.L_x_32) ;  /* 0x0000000c00508947 */ /* 0x001fea0003800000 */
[----:B------:R-:W-:Y:S01]  /*0180*/  IADD3 R4, PT, PT, -R3, R24, RZ ;  /* 0x0000001803047210 */ /* 0x000fe20007ffe1ff */
[----:B------:R-:W-:Y:S01]  /*0190*/  BSSY.RECONVERGENT B1, `(.L_x_33) ;  /* 0x0000044000017945 */ /* 0x000fe20003800200 */
[----:B------:R-:W-:Y:S02]  /*01a0*/  SHF.R.S32.HI R6, RZ, 0x1f, R0 ;  /* 0x0000001fff067819 */ /* 0x000fe40000011400 */
[----:B------:R-:W-:Y:S02]  /*01b0*/  CS2R R8, SRZ ;  /* 0x0000000000087805 */ /* 0x000fe4000001ff00 */
[----:B------:R-:W-:-:S04]  /*01c0*/  LOP3.LUT R4, R4, 0x1, RZ, 0xc0, !PT ;  /* 0x0000000104047812 */ /* 0x000fc800078ec0ff */
[----:B------:R-:W-:Y:S02]  /*01d0*/  ISETP.NE.U32.AND P0, PT, R4, 0x1, PT ;  /* 0x000000010400780c */ /* 0x000fe40003f05070 */
[----:B------:R-:W-:-:S11]  /*01e0*/  MOV R4, R3 ;  /* 0x0000000300047202 */ /* 0x000fd60000000f00 */
[----:B------:R-:W-:Y:S05]  /*01f0*/  @P0 BRA `(.L_x_34) ;  /* 0x0000000000f40947 */ /* 0x000fea0003800000 */
[C---:B-----5:R-:W-:Y:S01]  /*0200*/  ISETP.GE.AND P0, PT, R2.reuse, 0x1, PT ;  /* 0x000000010200780c */ /* 0x060fe20003f06270 */
[----:B------:R-:W-:Y:S01]  /*0210*/  BSSY.RECONVERGENT B2, `(.L_x_35) ;  /* 0x000001e000027945 */ /* 0x000fe20003800200 */
[----:B------:R-:W-:Y:S02]  /*0220*/  ISETP.GT.AND P1, PT, R2, -0x1, PT ;  /* 0xffffffff0200780c */ /* 0x000fe40003f24270 */
[----:B------:R-:W-:-:S09]  /*0230*/  CS2R R8, SRZ ;  /* 0x0000000000087805 */ /* 0x000fd2000001ff00 */
[----:B------:R-:W-:Y:S05]  /*0240*/  @!P0 BRA `(.L_x_36) ;  /* 0x0000000000688947 */ /* 0x000fea0003800000 */
[----:B------:R-:W0:Y:S01]  /*0250*/  LDC.64 R8, c[0x0][0x398] ;  /* 0x0000e600ff087b82 */ /* 0x000e220000000a00 */
[----:B------:R-:W-:-:S07]  /*0260*/  IADD3 R7, PT, PT, -R0, R3, RZ ;  /* 0x0000000300077210 */ /* 0x000fce0007ffe1ff */
[----:B------:R-:W1:Y:S08]  /*0270*/  LDC.64 R10, c[0x0][0x3a0] ;  /* 0x0000e800ff0a7b82 */ /* 0x000e700000000a00 */
[----:B------:R-:W2:Y:S01]  /*0280*/  LDC.64 R12, c[0x0][0x3a8] ;  /* 0x0000ea00ff0c7b82 */ /* 0x000ea20000000a00 */
[----:B0-----:R-:W-:-:S07]  /*0290*/  IMAD.WIDE R8, R7, 0x8, R8 ;  /* 0x0000000807087825 */ /* 0x001fce00078e0208 */
[----:B------:R-:W0:Y:S01]  /*02a0*/  LDC.64 R16, c[0x0][0x3b8] ;  /* 0x0000ee00ff107b82 */ /* 0x000e220000000a00 */
[----:B------:R-:W3:Y:S01]  /*02b0*/  LDG.E.64 R8, desc[UR4][R8.64] ;  /* 0x0000000408087981 */ /* 0x000ee2000c1e1b00 */
[----:B-1----:R-:W-:-:S06]  /*02c0*/  IMAD.WIDE R10, R7, 0x8, R10 ;  /* 0x00000008070a7825 */ /* 0x002fcc00078e020a */
[----:B------:R-:W3:Y:S01]  /*02d0*/  LDG.E.64 R10, desc[UR4][R10.64] ;  /* 0x000000040a0a7981 */ /* 0x000ee2000c1e1b00 */
[----:B--2---:R-:W-:-:S05]  /*02e0*/  IMAD.WIDE R12, R3, 0x8, R12 ;  /* 0x00000008030c7825 */ /* 0x004fca00078e020c */
[----:B------:R-:W3:Y:S01]  /*02f0*/  LDG.E.64 R14, desc[UR4][R12.64] ;  /* 0x000000040c0e7981 */ /* 0x000ee2000c1e1b00 */
[----:B------:R-:W-:-:S04]  /*0300*/  IMAD.WIDE R18, R5, 0x8, R12 ;  /* 0x0000000805127825 */ /* 0x000fc800078e020c */
[----:B0-----:R-:W-:Y:S01]  /*0310*/  IMAD.WIDE R16, R3, 0x8, R16 ;  /* 0x0000000803107825 */ /* 0x001fe200078e0210 */
[----:B---3--:R-:W-:-:S07]  /*0320*/  DFMA R14, -R8, R10, R14 ;  /* 0x0000000a080e722b */ /* 0x008fce000000010e */
[----:B------:R0:W-:Y:S04]  /*0330*/  STG.E.64 desc[UR4][R16.64], R14 ;  /* 0x0000000e10007986 */ /* 0x0001e8000c101b04 */
[----:B------:R-:W2:Y:S01]  /*0340*/  LDG.E.64 R20, desc[UR4][R18.64] ;  /* 0x0000000412147981 */ /* 0x000ea2000c1e1b00 */
[----:B------:R-:W-:-:S04]  /*0350*/  IMAD.WIDE R22, R5, 0x8, R16 ;  /* 0x0000000805167825 */ /* 0x000fc800078e0210 */
[----:B------:R-:W-:Y:S01]  /*0360*/  IMAD.WIDE R26, R5, 0x8, R18 ;  /* 0x00000008051a7825 */ /* 0x000fe200078e0212 */
[----:B--2---:R-:W-:-:S07]  /*0370*/  DFMA R20, -R8, R10, R20 ;  /* 0x0000000a0814722b */ /* 0x004fce0000000114 */
[----:B------:R0:W-:Y:S04]  /*0380*/  STG.E.64 desc[UR4][R22.64], R20 ;  /* 0x0000001416007986 */ /* 0x0001e8000c101b04 */
[----:B------:R-:W2:Y:S01]  /*0390*/  LDG.E.64 R26, desc[UR4][R26.64] ;  /* 0x000000041a1a7981 */ /* 0x000ea2000c1e1b00 */
[----:B------:R-:W-:Y:S01]  /*03a0*/  IMAD.WIDE R28, R5, 0x8, R22 ;  /* 0x00000008051c7825 */ /* 0x000fe200078e0216 */
[----:B--2---:R-:W-:-:S07]  /*03b0*/  DFMA R12, -R8, R10, R26 ;  /* 0x0000000a080c722b */ /* 0x004fce000000011a */
[----:B------:R0:W-:Y:S01]  /*03c0*/  STG.E.64 desc[UR4][R28.64], R12 ;  /* 0x0000000c1c007986 */ /* 0x0001e2000c101b04 */
[----:B------:R-:W-:-:S08]  /*03d0*/  DADD R8, R8, -1 ;  /* 0xbff0000008087429 */ /* 0x000fd00000000000 */
[----:B------:R-:W-:-:S11]  /*03e0*/  DFMA R8, R10, R8, RZ ;  /* 0x000000080a08722b */ /* 0x000fd600000000ff */
.L_x_36:
[----:B------:R-:W-:Y:S05]  /*03f0*/  BSYNC.RECONVERGENT B2 ;  /* 0x0000000000027941 */ /* 0x000fea0003800200 */
.L_x_35:
[----:B------:R-:W-:Y:S01]  /*0400*/  IADD3 R4, PT, PT, R3, 0x1, RZ ;  /* 0x0000000103047810 */ /* 0x000fe20007ffe0ff */
[----:B------:R-:W-:Y:S06]  /*0410*/  @P1 BRA `(.L_x_34) ;  /* 0x00000000006c1947 */ /* 0x000fec0003800000 */
[----:B------:R-:W1:Y:S01]  /*0420*/  LDC.64 R10, c[0x0][0x398] ;  /* 0x0000e600ff0a7b82 */ /* 0x000e620000000a00 */
[----:B0-----:R-:W-:-:S04]  /*0430*/  LOP3.LUT R14, RZ, R0, RZ, 0x33, !PT ;  /* 0x00000000ff0e7212 */ /* 0x001fc800078e33ff */
[----:B------:R-:W-:-:S03]  /*0440*/  IADD3 R7, PT, PT, R3, R14, RZ ;  /* 0x0000000e03077210 */ /* 0x000fc60007ffe0ff */
[----:B------:R-:W0:Y:S08]  /*0450*/  LDC.64 R12, c[0x0][0x3a0] ;  /* 0x0000e800ff0c7b82 */ /* 0x000e300000000a00 */
[----:B------:R-:W2:Y:S01]  /*0460*/  LDC.64 R20, c[0x0][0x3a8] ;  /* 0x0000ea00ff147b82 */ /* 0x000ea20000000a00 */
[----:B-1----:R-:W-:-:S07]  /*0470*/  IMAD.WIDE R10, R7, 0x8, R10 ;  /* 0x00000008070a7825 */ /* 0x002fce00078e020a */
[----:B------:R-:W1:Y:S01]  /*0480*/  LDC.64 R18, c[0x0][0x3b8] ;  /* 0x0000ee00ff127b82 */ /* 0x000e620000000a00 */
[----:B------:R-:W3:Y:S01]  /*0490*/  LDG.E.64 R10, desc[UR4][R10.64] ;  /* 0x000000040a0a7981 */ /* 0x000ee2000c1e1b00 */
[----:B0-----:R-:W-:-:S06]  /*04a0*/  IMAD.WIDE R12, R7, 0x8, R12 ;  /* 0x00000008070c7825 */ /* 0x001fcc00078e020c */
[----:B------:R-:W4:Y:S01]  /*04b0*/  LDG.E.64 R12, desc[UR4][R12.64] ;  /* 0x000000040c0c7981 */ /* 0x000f22000c1e1b00 */
[----:B--2---:R-:W-:-:S05]  /*04c0*/  IMAD.WIDE R20, R3, 0x8, R20 ;  /* 0x0000000803147825 */ /* 0x004fca00078e0214 */
[----:B------:R-:W4:Y:S01]  /*04d0*/  LDG.E.64 R16, desc[UR4][R20.64] ;  /* 0x0000000414107981 */ /* 0x000f22000c1e1b00 */
[----:B------:R-:W-:-:S04]  /*04e0*/  IMAD.WIDE R22, R5, 0x8, R20 ;  /* 0x0000000805167825 */ /* 0x000fc800078e0214 */
[----:B-1----:R-:W-:Y:S01]  /*04f0*/  IMAD.WIDE R18, R3, 0x8, R18 ;  /* 0x0000000803127825 */ /* 0x002fe200078e0212 */
[----:B---3--:R-:W-:-:S08]  /*0500*/  DADD R14, -R10, 1 ;  /* 0x3ff000000a0e7429 */ /* 0x008fd00000000100 */
[----:B----4-:R-:W-:-:S07]  /*0510*/  DFMA R16, R12, R14, R16 ;  /* 0x0000000e0c10722b */ /* 0x010fce0000000010 */
[----:B------:R1:W-:Y:S04]  /*0520*/  STG.E.64 desc[UR4][R18.64], R16 ;  /* 0x0000001012007986 */ /* 0x0003e8000c101b04 */
[----:B------:R-:W2:Y:S01]  /*0530*/  LDG.E.64 R26, desc[UR4][R22.64] ;  /* 0x00000004161a7981 */ /* 0x000ea2000c1e1b00 */
[----:B------:R-:W-:-:S04]  /*0540*/  IMAD.WIDE R28, R5, 0x8, R18 ;  /* 0x00000008051c7825 */ /* 0x000fc800078e0212 */
[----:B------:R-:W-:Y:S01]  /*0550*/  IMAD.WIDE R20, R5, 0x8, R22 ;  /* 0x0000000805147825 */ /* 0x000fe200078e0216 */
[----:B--2---:R-:W-:-:S07]  /*0560*/  DFMA R26, R12, R14, R26 ;  /* 0x0000000e0c1a722b */ /* 0x004fce000000001a */
[----:B------:R1:W-:Y:S04]  /*0570*/  STG.E.64 desc[UR4][R28.64], R26 ;  /* 0x0000001a1c007986 */ /* 0x0003e8000c101b04 */
[----:B------:R-:W2:Y:S01]  /*0580*/  LDG.E.64 R20, desc[UR4][R20.64] ;  /* 0x0000000414147981 */ /* 0x000ea2000c1e1b00 */
[----:B------:R-:W-:Y:S02]  /*0590*/  DFMA R8, R10, R12, R8 ;  /* 0x0000000c0a08722b */ /* 0x000fe40000000008 */
[----:B--2---:R-:W-:Y:S01]  /*05a0*/  DFMA R20, R12, R14, R20 ;  /* 0x0000000e0c14722b */ /* 0x004fe20000000014 */
[----:B------:R-:W-:-:S06]  /*05b0*/  IMAD.WIDE R14, R5, 0x8, R28 ;  /* 0x00000008050e7825 */ /* 0x000fcc00078e021c */
[----:B------:R1:W-:Y:S04]  /*05c0*/  STG.E.64 desc[UR4][R14.64], R20 ;  /* 0x000000140e007986 */ /* 0x0003e8000c101b04 */
.L_x_34:
[----:B------:R-:W-:Y:S05]  /*05d0*/  BSYNC.RECONVERGENT B1 ;  /* 0x0000000000017941 */ /* 0x000fea0003800200 */
.L_x_33:
[----:B------:R-:W-:-:S04]  /*05e0*/  IADD3 R7, PT, PT, R3, 0x1, RZ ;  /* 0x0000000103077810 */ /* 0x000fc80007ffe0ff */
[----:B------:R-:W-:-:S13]  /*05f0*/  ISETP.NE.AND P0, PT, R24, R7, PT ;  /* 0x000000071800720c */ /* 0x000fda0003f05270 */
[----:B------:R-:W-:Y:S05]  /*0600*/  @!P0 BRA `(.L_x_32) ;  /* 0x00000008002c8947 */ /* 0x000fea0003800000 */
[----:B------:R-:W-:Y:S02]  /*0610*/  LOP3.LUT R11, RZ, R0, RZ, 0x33, !PT ;  /* 0x00000000ff0b7212 */ /* 0x000fe400078e33ff */
[-C--:B------:R-:W-:Y:S02]  /*0620*/  IADD3 R7, PT, PT, -R24, R4.reuse, RZ ;  /* 0x0000000418077210 */ /* 0x080fe40007ffe1ff */
[-C--:B------:R-:W-:Y:S02]  /*0630*/  IADD3 R25, PT, PT, -R3, R4.reuse, RZ ;  /* 0x0000000403197210 */ /* 0x080fe40007ffe1ff */
[----:B------:R-:W-:Y:S02]  /*0640*/  IADD3 R24, PT, PT, R11, R4, RZ ;  /* 0x000000040b187210 */ /* 0x000fe40007ffe0ff */
[----:B------:R-:W-:-:S07]  /*0650*/  IADD3 R4, PT, PT, R4, 0x1, RZ ;  /* 0x0000000104047810 */ /* 0x000fce0007ffe0ff */
.L_x_45:
[C---:B0-2-4-:R-:W-:Y:S01]  /*0660*/  IADD3 R11, PT, PT, R25.reuse, 0x1, RZ ;  /* 0x00000001190b7810 */ /* 0x055fe20007ffe0ff */
[----:B------:R-:W-:Y:S01]  /*0670*/  BSSY.RECONVERGENT B1, `(.L_x_37) ;  /* 0x0000023000017945 */ /* 0x000fe20003800200 */
[-C--:B-----5:R-:W-:Y:S02]  /*0680*/  ISETP.GE.AND P2, PT, R25, R2.reuse, PT ;  /* 0x000000021900720c */ /* 0x0a0fe40003f46270 */
[CC--:B------:R-:W-:Y:S02]  /*0690*/  ISETP.GE.AND P4, PT, R11.reuse, R2.reuse, PT ;  /* 0x000000020b00720c */ /* 0x0c0fe40003f86270 */
[-C--:B------:R-:W-:Y:S02]  /*06a0*/  ISETP.GT.AND P0, PT, R11, R2.reuse, PT ;  /* 0x000000020b00720c */ /* 0x080fe40003f04270 */
[----:B------:R-:W2:Y:S01]  /*06b0*/  LDC.64 R10, c[0x0][0x398] ;  /* 0x0000e600ff0a7b82 */ /* 0x000ea20000000a00 */
[----:B------:R-:W-:Y:S02]  /*06c0*/  IADD3 R7, PT, PT, R7, 0x2, RZ ;  /* 0x0000000207077810 */ /* 0x000fe40007ffe0ff */
[----:B------:R-:W-:-:S02]  /*06d0*/  ISETP.GT.AND P3, PT, R25, R2, PT ;  /* 0x000000021900720c */ /* 0x000fc40003f64270 */
[----:B------:R-:W-:Y:S02]  /*06e0*/  ISETP.NE.AND P1, PT, R7, RZ, PT ;  /* 0x000000ff0700720c */ /* 0x000fe40003f25270 */
[----:B---3--:R-:W-:Y:S11]  /*06f0*/  @P2 BRA `(.L_x_38) ;  /* 0x0000000000682947 */ /* 0x008ff60003800000 */
[----:B-1----:R-:W1:Y:S01]  /*0700*/  LDC.64 R18, c[0x0][0x3a0] ;  /* 0x0000e800ff127b82 */ /* 0x002e620000000a00 */
[----:B0-----:R-:W-:Y:S02]  /*0710*/  IADD3 R15, PT, PT, R24, 0x1, RZ ;  /* 0x00000001180f7810 */ /* 0x001fe40007ffe0ff */
[----:B------:R-:W-:-:S03]  /*0720*/  IADD3 R23, PT, PT, R4, -0x1, RZ ;  /* 0xffffffff04177810 */ /* 0x000fc60007ffe0ff */
[C---:B--2---:R-:W-:Y:S02]  /*0730*/  IMAD.WIDE R20, R15.reuse, 0x8, R10 ;  /* 0x000000080f147825 */ /* 0x044fe400078e020a */
[----:B------:R-:W0:Y:S04]  /*0740*/  LDC.64 R12, c[0x0][0x3a8] ;  /* 0x0000ea00ff0c7b82 */ /* 0x000e280000000a00 */
[----:B------:R-:W2:Y:S01]  /*0750*/  LDG.E.64 R20, desc[UR4][R20.64] ;  /* 0x0000000414147981 */ /* 0x000ea2000c1e1b00 */
[----:B-1----:R-:W-:-:S03]  /*0760*/  IMAD.WIDE R18, R15, 0x8, R18 ;  /* 0x000000080f127825 */ /* 0x002fc600078e0212 */
[----:B------:R-:W1:Y:S03]  /*0770*/  LDC.64 R14, c[0x0][0x3b8] ;  /* 0x0000ee00ff0e7b82 */ /* 0x000e660000000a00 */
[----:B------:R-:W2:Y:S01]  /*0780*/  LDG.E.64 R18, desc[UR4][R18.64] ;  /* 0x0000000412127981 */ /* 0x000ea2000c1e1b00 */
[----:B0-----:R-:W-:-:S05]  /*0790*/  IMAD.WIDE R12, R23, 0x8, R12 ;  /* 0x00000008170c7825 */ /* 0x001fca00078e020c */
[----:B------:R-:W2:Y:S01]  /*07a0*/  LDG.E.64 R16, desc[UR4][R12.64] ;  /* 0x000000040c107981 */ /* 0x000ea2000c1e1b00 */
[----:B-1----:R-:W-:-:S04]  /*07b0*/  IMAD.WIDE R14, R23, 0x8, R14 ;  /* 0x00000008170e7825 */ /* 0x002fc800078e020e */
[----:B------:R-:W-:Y:S01]  /*07c0*/  IMAD.WIDE R22, R5, 0x8, R12 ;  /* 0x0000000805167825 */ /* 0x000fe200078e020c */
[----:B--2---:R-:W-:-:S07]  /*07d0*/  DFMA R16, -R20, R18, R16 ;  /* 0x000000121410722b */ /* 0x004fce0000000110 */
[----:B------:R-:W-:Y:S04]  /*07e0*/  STG.E.64 desc[UR4][R14.64], R16 ;  /* 0x000000100e007986 */ /* 0x000fe8000c101b04 */
[----:B------:R0:W2:Y:S01]  /*07f0*/  LDG.E.64 R26, desc[UR4][R22.64] ;  /* 0x00000004161a7981 */ /* 0x0000a2000c1e1b00 */
[----:B------:R-:W-:-:S04]  /*0800*/  IMAD.WIDE R28, R5, 0x8, R14 ;  /* 0x00000008051c7825 */ /* 0x000fc800078e020e */
[----:B0-----:R-:W-:Y:S01]  /*0810*/  IMAD.WIDE R22, R5, 0x8, R22 ;  /* 0x0000000805167825 */ /* 0x001fe200078e0216 */
[----:B--2---:R-:W-:-:S07]  /*0820*/  DFMA R26, -R20, R18, R26 ;  /* 0x00000012141a722b */ /* 0x004fce000000011a */
[----:B------:R0:W-:Y:S04]  /*0830*/  STG.E.64 desc[UR4][R28.64], R26 ;  /* 0x0000001a1c007986 */ /* 0x0001e8000c101b04 */
[----:B------:R-:W2:Y:S01]  /*0840*/  LDG.E.64 R12, desc[UR4][R22.64] ;  /* 0x00000004160c7981 */ /* 0x000ea2000c1e1b00 */
[----:B0-----:R-:W-:Y:S01]  /*0850*/  IMAD.WIDE R28, R5, 0x8, R28 ;  /* 0x00000008051c7825 */ /* 0x001fe200078e021c */
[----:B--2---:R-:W-:-:S07]  /*0860*/  DFMA R12, -R20, R18, R12 ;  /* 0x00000012140c722b */ /* 0x004fce000000010c */
[----:B------:R3:W-:Y:S01]  /*0870*/  STG.E.64 desc[UR4][R28.64], R12 ;  /* 0x0000000c1c007986 */ /* 0x0007e2000c101b04 */
[----:B------:R-:W-:-:S08]  /*0880*/  DADD R20, R20, -1 ;  /* 0xbff0000014147429 */ /* 0x000fd00000000000 */
[----:B------:R-:W-:-:S11]  /*0890*/  DFMA R8, R18, R20, R8 ;  /* 0x000000141208722b */ /* 0x000fd60000000008 */
.L_x_38:
[----:B------:R-:W-:Y:S05]  /*08a0*/  BSYNC.RECONVERGENT B1 ;  /* 0x0000000000017941 */ /* 0x000fea0003800200 */
.L_x_37:
[----:B------:R-:W-:Y:S04]  /*08b0*/  BSSY.RECONVERGENT B1, `(.L_x_39) ;  /* 0x000001b000017945 */ /* 0x000fe80003800200 */
[----:B------:R-:W-:Y:S05]  /*08c0*/  @!P3 BRA `(.L_x_40) ;  /* 0x000000000064b947 */ /* 0x000fea0003800000 */
[----:B0--3--:R-:W0:Y:S01]  /*08d0*/  LDC.64 R12, c[0x0][0x3a0] ;  /* 0x0000e800ff0c7b82 */ /* 0x009e220000000a00 */
[----:B-12---:R-:W-:Y:S01]  /*08e0*/  IMAD.WIDE R20, R24, 0x8, R10 ;  /* 0x0000000818147825 */ /* 0x006fe200078e020a */
[----:B------:R-:W-:-:S05]  /*08f0*/  IADD3 R15, PT, PT, R4, -0x1, RZ ;  /* 0xffffffff040f7810 */ /* 0x000fca0007ffe0ff */
[----:B------:R-:W2:Y:S01]  /*0900*/  LDG.E.64 R20, desc[UR4][R20.64] ;  /* 0x0000000414147981 */ /* 0x000ea2000c1e1b00 */
[----:B------:R-:W1:Y:S08]  /*0910*/  LDC.64 R16, c[0x0][0x3a8] ;  /* 0x0000ea00ff107b82 */ /* 0x000e700000000a00 */
[----:B------:R-:W3:Y:S01]  /*0920*/  LDC.64 R26, c[0x0][0x3b8] ;  /* 0x0000ee00ff1a7b82 */ /* 0x000ee20000000a00 */
[----:B0-----:R-:W-:-:S06]  /*0930*/  IMAD.WIDE R18, R24, 0x8, R12 ;  /* 0x0000000818127825 */ /* 0x001fcc00078e020c */
[----:B------:R-:W4:Y:S01]  /*0940*/  LDG.E.64 R18, desc[UR4][R18.64] ;  /* 0x0000000412127981 */ /* 0x000f22000c1e1b00 */
[----:B-1----:R-:W-:-:S05]  /*0950*/  IMAD.WIDE R16, R15, 0x8, R16 ;  /* 0x000000080f107825 */ /* 0x002fca00078e0210 */
[----:B------:R-:W4:Y:S01]  /*0960*/  LDG.E.64 R28, desc[UR4][R16.64] ;  /* 0x00000004101c7981 */ /* 0x000f22000c1e1b00 */
[----:B------:R-:W-:-:S04]  /*0970*/  IMAD.WIDE R22, R5, 0x8, R16 ;  /* 0x0000000805167825 */ /* 0x000fc800078e0210 */
[----:B---3--:R-:W-:Y:S01]  /*0980*/  IMAD.WIDE R26, R15, 0x8, R26 ;  /* 0x000000080f1a7825 */ /* 0x008fe200078e021a */
[----:B--2---:R-:W-:-:S08]  /*0990*/  DADD R10, -R20, 1 ;  /* 0x3ff00000140a7429 */ /* 0x004fd00000000100 */
        /* <DEDUP_REMOVED lines=12> */
.L_x_40:
[----:B------:R-:W-:Y:S05]  /*0a60*/  BSYNC.RECONVERGENT B1 ;  /* 0x0000000000017941 */ /* 0x000fea0003800200 */
.L_x_39:
[----:B------:R-:W-:Y:S04]  /*0a70*/  BSSY.RECONVERGENT B1, `(.L_x_41) ;  /* 0x0000021000017945 */ /* 0x000fe80003800200 */
[----:B------:R-:W-:Y:S05]  /*0a80*/  @P4 BRA `(.L_x_42) ;  /* 0x00000000007c4947 */ /* 0x000fea0003800000 */
[----:B--2-4-:R-:W2:Y:S01]  /*0a90*/  LDC.64 R10, c[0x0][0x3a8] ;  /* 0x0000ea00ff0a7b82 */ /* 0x014ea20000000a00 */
[----:B01----:R-:W-:-:S04]  /*0aa0*/  IADD3 R15, PT, PT, R4, -0x1, RZ ;  /* 0xffffffff040f7810 */ /* 0x003fc80007ffe0ff */
[----:B---3--:R-:W-:-:S04]  /*0ab0*/  IADD3 R12, P2, PT, -R0, R15, RZ ;  /* 0x0000000f000c7210 */ /* 0x008fc80007f5e1ff */
[----:B------:R-:W-:Y:S02]  /*0ac0*/  SHF.L.U32 R18, R12, 0x3, RZ ;  /* 0x000000030c127819 */ /* 0x000fe400000006ff */
[----:B------:R-:W-:Y:S02]  /*0ad0*/  LEA.HI.X.SX32 R13, R15, ~R6, 0x1, P2 ;  /* 0x800000060f0d7211 */ /* 0x000fe400010f0eff */
[----:B------:R-:W-:Y:S02]  /*0ae0*/  IADD3 R20, P2, PT, R18, UR8, RZ ;  /* 0x0000000812147c10 */ /* 0x000fe4000ff5e0ff */
[----:B------:R-:W-:Y:S02]  /*0af0*/  SHF.L.U64.HI R12, R12, 0x3, R13 ;  /* 0x000000030c0c7819 */ /* 0x000fe4000001020d */
[----:B------:R-:W-:Y:S02]  /*0b00*/  IADD3 R18, P3, PT, R18, UR10, RZ ;  /* 0x0000000a12127c10 */ /* 0x000fe4000ff7e0ff */
[----:B------:R-:W-:-:S02]  /*0b10*/  IADD3.X R21, PT, PT, R12, UR9, RZ, P2, !PT ;  /* 0x000000090c157c10 */ /* 0x000fc400097fe4ff */
[----:B------:R-:W-:Y:S02]  /*0b20*/  IADD3.X R19, PT, PT, R12, UR11, RZ, P3, !PT ;  /* 0x0000000b0c137c10 */ /* 0x000fe40009ffe4ff */
[----:B------:R-:W0:Y:S01]  /*0b30*/  LDC.64 R12, c[0x0][0x3b8] ;  /* 0x0000ee00ff0c7b82 */ /* 0x000e220000000a00 */
[----:B--2---:R-:W-:Y:S01]  /*0b40*/  IMAD.WIDE R10, R15, 0x8, R10 ;  /* 0x000000080f0a7825 */ /* 0x004fe200078e020a */
[----:B------:R-:W2:Y:S04]  /*0b50*/  LDG.E.64 R20, desc[UR4][R20.64+0x8] ;  /* 0x0000080414147981 */ /* 0x000ea8000c1e1b00 */
[----:B------:R-:W2:Y:S04]  /*0b60*/  LDG.E.64 R26, desc[UR4][R10.64+0x8] ;  /* 0x000008040a1a7981 */ /* 0x000ea8000c1e1b00 */
[----:B------:R-:W2:Y:S01]  /*0b70*/  LDG.E.64 R18, desc[UR4][R18.64+0x8] ;  /* 0x0000080412127981 */ /* 0x000ea2000c1e1b00 */
[----:B------:R-:W-:-:S04]  /*0b80*/  IMAD.WIDE R22, R5, 0x8, R10 ;  /* 0x0000000805167825 */ /* 0x000fc800078e020a */
[----:B0-----:R-:W-:Y:S01]  /*0b90*/  IMAD.WIDE R12, R15, 0x8, R12 ;  /* 0x000000080f0c7825 */ /* 0x001fe200078e020c */
[----:B--2---:R-:W-:-:S07]  /*0ba0*/  DFMA R26, -R20, R18, R26 ;  /* 0x00000012141a722b */ /* 0x004fce000000011a */
[----:B------:R0:W-:Y:S04]  /*0bb0*/  STG.E.64 desc[UR4][R12.64+0x8], R26 ;  /* 0x0000081a0c007986 */ /* 0x0001e8000c101b04 */
[----:B------:R-:W2:Y:S01]  /*0bc0*/  LDG.E.64 R14, desc[UR4][R22.64+0x8] ;  /* 0x00000804160e7981 */ /* 0x000ea2000c1e1b00 */
[C---:B------:R-:W-:Y:S01]  /*0bd0*/  SHF.L.U32 R29, R5.reuse, 0x1, RZ ;  /* 0x00000001051d7819 */ /* 0x040fe200000006ff */
        /* <DEDUP_REMOVED lines=9> */
[----:B------:R-:W-:-:S11]  /*0c70*/  DFMA R8, R18, R20, R8 ;  /* 0x000000141208722b */ /* 0x000fd60000000008 */
.L_x_42:
[----:B------:R-:W-:Y:S05]  /*0c80*/  BSYNC.RECONVERGENT B1 ;  /* 0x0000000000017941 */ /* 0x000fea0003800200 */
.L_x_41:
[----:B------:R-:W-:Y:S04]  /*0c90*/  BSSY.RECONVERGENT B1, `(.L_x_43) ;  /* 0x000001e000017945 */ /* 0x000fe80003800200 */
[----:B------:R-:W-:Y:S05]  /*0ca0*/  @!P0 BRA `(.L_x_44) ;  /* 0x0000000000708947 */ /* 0x000fea0003800000 */
[----:B0-2-4-:R-:W0:Y:S01]  /*0cb0*/  LDC.64 R10, c[0x0][0x398] ;  /* 0x0000e600ff0a7b82 */ /* 0x015e220000000a00 */
[----:B-1----:R-:W-:Y:S02]  /*0cc0*/  IADD3 R15, PT, PT, R24, 0x1, RZ ;  /* 0x00000001180f7810 */ /* 0x002fe40007ffe0ff */
[----:B------:R-:W-:-:S05]  /*0cd0*/  IADD3 R19, PT, PT, R4, -0x1, RZ ;  /* 0xffffffff04137810 */ /* 0x000fca0007ffe0ff */
[----:B---3--:R-:W1:Y:S08]  /*0ce0*/  LDC.64 R12, c[0x0][0x3a0] ;  /* 0x0000e800ff0c7b82 */ /* 0x008e700000000a00 */
[----:B------:R-:W2:Y:S01]  /*0cf0*/  LDC.64 R22, c[0x0][0x3a8] ;  /* 0x0000ea00ff167b82 */ /* 0x000ea20000000a00 */
[----:B0-----:R-:W-:-:S07]  /*0d00*/  IMAD.WIDE R10, R15, 0x8, R10 ;  /* 0x000000080f0a7825 */ /* 0x001fce00078e020a */
[----:B------:R-:W0:Y:S01]  /*0d10*/  LDC.64 R16, c[0x0][0x3b8] ;  /* 0x0000ee00ff107b82 */ /* 0x000e220000000a00 */
[----:B------:R-:W3:Y:S01]  /*0d20*/  LDG.E.64 R10, desc[UR4][R10.64] ;  /* 0x000000040a0a7981 */ /* 0x000ee2000c1e1b00 */
[----:B-1----:R-:W-:-:S06]  /*0d30*/  IMAD.WIDE R12, R15, 0x8, R12 ;  /* 0x000000080f0c7825 */ /* 0x002fcc00078e020c */
[----:B------:R-:W4:Y:S01]  /*0d40*/  LDG.E.64 R12, desc[UR4][R12.64] ;  /* 0x000000040c0c7981 */ /* 0x000f22000c1e1b00 */
[----:B--2---:R-:W-:-:S05]  /*0d50*/  IMAD.WIDE R22, R19, 0x8, R22 ;  /* 0x0000000813167825 */ /* 0x004fca00078e0216 */
[----:B------:R-:W4:Y:S01]  /*0d60*/  LDG.E.64 R20, desc[UR4][R22.64+0x8] ;  /* 0x0000080416147981 */ /* 0x000f22000c1e1b00 */
[----:B------:R-:W-:-:S04]  /*0d70*/  IMAD.WIDE R28, R5, 0x8, R22 ;  /* 0x00000008051c7825 */ /* 0x000fc800078e0216 */
[----:B0-----:R-:W-:Y:S01]  /*0d80*/  IMAD.WIDE R16, R19, 0x8, R16 ;  /* 0x0000000813107825 */ /* 0x001fe200078e0210 */
[----:B---3--:R-:W-:-:S08]  /*0d90*/  DADD R14, -R10, 1 ;  /* 0x3ff000000a0e7429 */ /* 0x008fd00000000100 */
[----:B----4-:R-:W-:-:S07]  /*0da0*/  DFMA R20, R12, R14, R20 ;  /* 0x0000000e0c14722b */ /* 0x010fce0000000014 */
[----:B------:R0:W-:Y:S04]  /*0db0*/  STG.E.64 desc[UR4][R16.64+0x8], R20 ;  /* 0x0000081410007986 */ /* 0x0001e8000c101b04 */
[----:B------:R-:W2:Y:S01]  /*0dc0*/  LDG.E.64 R18, desc[UR4][R28.64+0x8] ;  /* 0x000008041c127981 */ /* 0x000ea2000c1e1b00 */
[----:B------:R-:W-:-:S05]  /*0dd0*/  SHF.L.U32 R27, R5, 0x1, RZ ;  /* 0x00000001051b7819 */ /* 0x000fca00000006ff */
[----:B0-----:R-:W-:-:S04]  /*0de0*/  IMAD.WIDE R20, R27, 0x8, R22 ;  /* 0x000000081b147825 */ /* 0x001fc800078e0216 */
[----:B------:R-:W-:Y:S01]  /*0df0*/  IMAD.WIDE R22, R5, 0x8, R16 ;  /* 0x0000000805167825 */ /* 0x000fe200078e0210 */
[----:B--2---:R-:W-:-:S07]  /*0e00*/  DFMA R18, R12, R14, R18 ;  /* 0x0000000e0c12722b */ /* 0x004fce0000000012 */
[----:B------:R0:W-:Y:S04]  /*0e10*/  STG.E.64 desc[UR4][R22.64+0x8], R18 ;  /* 0x0000081216007986 */ /* 0x0001e8000c101b04 */
[----:B------:R-:W2:Y:S01]  /*0e20*/  LDG.E.64 R28, desc[UR4][R20.64+0x8] ;  /* 0x00000804141c7981 */ /* 0x000ea2000c1e1b00 */
[----:B------:R-:W-:Y:S01]  /*0e30*/  IMAD.WIDE R26, R27, 0x8, R16 ;  /* 0x000000081b1a7825 */ /* 0x000fe200078e0210 */
[----:B------:R-:W-:Y:S02]  /*0e40*/  DFMA R8, R10, R12, R8 ;  /* 0x0000000c0a08722b */ /* 0x000fe40000000008 */
[----:B--2---:R-:W-:-:S07]  /*0e50*/  DFMA R14, R12, R14, R28 ;  /* 0x0000000e0c0e722b */ /* 0x004fce000000001c */
[----:B------:R0:W-:Y:S04]  /*0e60*/  STG.E.64 desc[UR4][R26.64+0x8], R14 ;  /* 0x0000080e1a007986 */ /* 0x0001e8000c101b04 */
.L_x_44:
[----:B------:R-:W-:Y:S05]  /*0e70*/  BSYNC.RECONVERGENT B1 ;  /* 0x0000000000017941 */ /* 0x000fea0003800200 */
.L_x_43:
[----:B------:R-:W-:Y:S02]  /*0e80*/  IADD3 R24, PT, PT, R24, 0x2, RZ ;  /* 0x0000000218187810 */ /* 0x000fe40007ffe0ff */
[----:B------:R-:W-:Y:S02]  /*0e90*/  IADD3 R25, PT, PT, R25, 0x2, RZ ;  /* 0x0000000219197810 */ /* 0x000fe40007ffe0ff */
[----:B------:R-:W-:Y:S01]  /*0ea0*/  IADD3 R4, PT, PT, R4, 0x2, RZ ;  /* 0x0000000204047810 */ /* 0x000fe20007ffe0ff */
[----:B------:R-:W-:Y:S06]  /*0eb0*/  @P1 BRA `(.L_x_45) ;  /* 0xfffffff400e81947 */ /* 0x000fec000383ffff */
.L_x_32:
[----:B------:R-:W-:Y:S05]  /*0ec0*/  BSYNC.RECONVERGENT B0 ;  /* 0x0000000000007941 */ /* 0x000fea0003800200 */
.L_x_31:
[----:B------:R-:W1:Y:S01]  /*0ed0*/  LDC.64 R6, c[0x0][0x3a8] ;  /* 0x0000ea00ff067b82 */ /* 0x000e620000000a00 */
[----:B0--345:R-:W-:-:S07]  /*0ee0*/  IADD3 R13, PT, PT, R3, R2, RZ ;  /* 0x00000002030d7210 */ /* 0x039fce0007ffe0ff */
[----:B--2---:R-:W0:Y:S01]  /*0ef0*/  LDC.64 R10, c[0x0][0x3b8] ;  /* 0x0000ee00ff0a7b82 */ /* 0x004e220000000a00 */
[----:B-1----:R-:W-:-:S05]  /*0f00*/  IMAD.WIDE R2, R13, 0x8, R6 ;  /* 0x000000080d027825 */ /* 0x002fca00078e0206 */
[----:B------:R-:W2:Y:S01]  /*0f10*/  LDG.E.64 R6, desc[UR4][R2.64] ;  /* 0x0000000402067981 */ /* 0x000ea2000c1e1b00 */
[----:B0-----:R-:W-:-:S04]  /*0f20*/  IMAD.WIDE R10, R13, 0x8, R10 ;  /* 0x000000080d0a7825 */ /* 0x001fc800078e020a */
[----:B------:R-:W-:Y:S01]  /*0f30*/  IMAD.WIDE R12, R5, 0x8, R2 ;  /* 0x00000008050c7825 */ /* 0x000fe200078e0202 */
[----:B--2---:R-:W-:-:S07]  /*0f40*/  DADD R6, R6, R8 ;  /* 0x0000000006067229 */ /* 0x004fce0000000008 */
[----:B------:R-:W-:Y:S04]  /*0f50*/  STG.E.64 desc[UR4][R10.64], R6 ;  /* 0x000000060a007986 */ /* 0x000fe8000c101b04 */
[----:B------:R-:W2:Y:S01]  /*0f60*/  LDG.E.64 R14, desc[UR4][R12.64] ;  /* 0x000000040c0e7981 */ /* 0x000ea2000c1e1b00 */
[----:B------:R-:W-:-:S04]  /*0f70*/  IMAD.WIDE R16, R5, 0x8, R10 ;  /* 0x0000000805107825 */ /* 0x000fc800078e020a */
[----:B------:R-:W-:Y:S01]  /*0f80*/  IMAD.WIDE R18, R5, 0x8, R12 ;  /* 0x0000000805127825 */ /* 0x000fe200078e020c */
[----:B--2---:R-:W-:-:S07]  /*0f90*/  DADD R14, R14, R8 ;  /* 0x000000000e0e7229 */ /* 0x004fce0000000008 */
[----:B------:R-:W-:Y:S04]  /*0fa0*/  STG.E.64 desc[UR4][R16.64], R14 ;  /* 0x0000000e10007986 */ /* 0x000fe8000c101b04 */
[----:B------:R-:W2:Y:S01]  /*0fb0*/  LDG.E.64 R18, desc[UR4][R18.64] ;  /* 0x0000000412127981 */ /* 0x000ea2000c1e1b00 */
[----:B------:R-:W-:Y:S01]  /*0fc0*/  IMAD.WIDE R2, R5, 0x8, R16 ;  /* 0x0000000805027825 */ /* 0x000fe200078e0210 */
[----:B--2---:R-:W-:-:S07]  /*0fd0*/  DADD R8, R18, R8 ;  /* 0x0000000012087229 */ /* 0x004fce0000000008 */
[----:B------:R-:W-:Y:S01]  /*0fe0*/  STG.E.64 desc[UR4][R2.64], R8 ;  /* 0x0000000802007986 */ /* 0x000fe2000c101b04 */
[----:B------:R-:W-:Y:S05]  /*0ff0*/  EXIT ;  /* 0x000000000000794d */ /* 0x000fea0003800000 */
.L_x_46:
        /* <DEDUP_REMOVED lines=16> */
.L_x_52:


//--------------------- .text._Z7fvm_ddtiidPKiS0_PKdS2_S2_S2_S2_S2_PdS3_ --------------------------
	.section	.text._Z7fvm_ddtiidPKiS0_PKdS2_S2_S2_S2_S2_PdS3_,"ax",@progbits
	.align	128
        .global         _Z7fvm_ddtiidPKiS0_PKdS2_S2_S2_S2_S2_PdS3_
        .type           _Z7fvm_ddtiidPKiS0_PKdS2_S2_S2_S2_S2_PdS3_,@function
        .size           _Z7fvm_ddtiidPKiS0_PKdS2_S2_S2_S2_S2_PdS3_,(.L_x_53 - _Z7fvm_ddtiidPKiS0_PKdS2_S2_S2_S2_S2_PdS3_)
        .other          _Z7fvm_ddtiidPKiS0_PKdS2_S2_S2_S2_S2_PdS3_,@"STO_CUDA_ENTRY STV_DEFAULT"
_Z7fvm_ddtiidPKiS0_PKdS2_S2_S2_S2_S2_PdS3_:
.text._Z7fvm_ddtiidPKiS0_PKdS2_S2_S2_S2_S2_PdS3_:
        /* <DEDUP_REMOVED lines=10> */
[----:B------:R-:W2:Y:S06]  /*00a0*/  LDCU.64 UR8, c[0x0][0x388] ;  /* 0x00007100ff0877ac */ /* 0x000eac0008000a00 */
[----:B------:R-:W3:Y:S01]  /*00b0*/  LDC.64 R10, c[0x0][0x398] ;  /* 0x0000e600ff0a7b82 */ /* 0x000ee20000000a00 */
[----:B------:R-:W4:Y:S07]  /*00c0*/  LDCU UR6, c[0x0][0x384] ;  /* 0x00007080ff0677ac */ /* 0x000f2e0008000800 */
[----:B------:R-:W5:Y:S01]  /*00d0*/  LDC.64 R12, c[0x0][0x3a8] ;  /* 0x0000ea00ff0c7b82 */ /* 0x000f620000000a00 */
[----:B0-----:R-:W-:-:S07]  /*00e0*/  IMAD.WIDE R8, R3, 0x4, R8 ;  /* 0x0000000403087825 */ /* 0x001fce00078e0208 */
[----:B------:R-:W0:Y:S01]  /*00f0*/  LDC.64 R4, c[0x0][0x3b0] ;  /* 0x0000ec00ff047b82 */ /* 0x000e220000000a00 */
[----:B-1----:R-:W2:Y:S01]  /*0100*/  LDG.E R8, desc[UR4][R8.64] ;  /* 0x0000000408087981 */ /* 0x002ea2000c1e1900 */
[----:B---3--:R-:W-:-:S06]  /*0110*/  IMAD.WIDE R10, R3, 0x4, R10 ;  /* 0x00000004030a7825 */ /* 0x008fcc00078e020a */
[----:B------:R-:W1:Y:S01]  /*0120*/  LDC.64 R14, c[0x0][0x3c0] ;  /* 0x0000f000ff0e7b82 */ /* 0x000e620000000a00 */
[----:B------:R-:W2:Y:S01]  /*0130*/  LDG.E R11, desc[UR4][R10.64] ;  /* 0x000000040a0b7981 */ /* 0x000ea2000c1e1900 */
[----:B-----5:R-:W-:-:S06]  /*0140*/  IMAD.WIDE R12, R3, 0x8, R12 ;  /* 0x00000008030c7825 */ /* 0x020fcc00078e020c */
[----:B------:R-:W3:Y:S01]  /*0150*/  LDC.64 R18, c[0x0][0x3d0] ;  /* 0x0000f400ff127b82 */ /* 0x000ee20000000a00 */
[----:B------:R-:W5:Y:S01]  /*0160*/  LDG.E.64 R12, desc[UR4][R12.64] ;  /* 0x000000040c0c7981 */ /* 0x000f62000c1e1b00 */
[----:B0-----:R-:W-:-:S06]  /*0170*/  IMAD.WIDE R4, R3, 0x8, R4 ;  /* 0x0000000803047825 */ /* 0x001fcc00078e0204 */
[----:B------:R-:W0:Y:S01]  /*0180*/  LDC.64 R26, c[0x0][0x3a0] ;  /* 0x0000e800ff1a7b82 */ /* 0x000e220000000a00 */
[----:B------:R-:W3:Y:S01]  /*0190*/  LDG.E.64 R6, desc[UR4][R4.64] ;  /* 0x0000000404067981 */ /* 0x000ee2000c1e1b00 */
[----:B--2---:R-:W-:-:S05]  /*01a0*/  IADD3 R21, PT, PT, R8, R11, RZ ;  /* 0x0000000b08157210 */ /* 0x004fca0007ffe0ff */
[----:B-1----:R-:W-:-:S05]  /*01b0*/  IMAD.WIDE R14, R21, 0x8, R14 ;  /* 0x00000008150e7825 */ /* 0x002fca00078e020e */
[----:B------:R-:W2:Y:S01]  /*01c0*/  LDG.E.64 R16, desc[UR4][R14.64] ;  /* 0x000000040e107981 */ /* 0x000ea2000c1e1b00 */
[----:B-----5:R-:W-:Y:S01]  /*01d0*/  DMUL R8, R12, UR8 ;  /* 0x000000080c087c28 */ /* 0x020fe20008000000 */
[----:B----4-:R-:W-:Y:S01]  /*01e0*/  IADD3 R2, PT, PT, R0, UR6, RZ ;  /* 0x0000000600027c10 */ /* 0x010fe2000fffe0ff */
[----:B---3--:R-:W-:Y:S01]  /*01f0*/  IMAD.WIDE R18, R21, 0x8, R18 ;  /* 0x0000000815127825 */ /* 0x008fe200078e0212 */
[----:B------:R-:W1:Y:S03]  /*0200*/  LDC.64 R12, c[0x0][0x3b8] ;  /* 0x0000ee00ff0c7b82 */ /* 0x000e660000000a00 */
[----:B------:R-:W-:Y:S02]  /*0210*/  IMAD.WIDE R20, R2, 0x8, R14 ;  /* 0x0000000802147825 */ /* 0x000fe400078e020e */
[----:B--2---:R-:W-:-:S07]  /*0220*/  DFMA R16, R8, R6, R16 ;  /* 0x000000060810722b */ /* 0x004fce0000000010 */
[----:B------:R2:W-:Y:S04]  /*0230*/  STG.E.64 desc[UR4][R18.64], R16 ;  /* 0x0000001012007986 */ /* 0x0005e8000c101b04 */
[----:B------:R-:W3:Y:S01]  /*0240*/  LDG.E.64 R10, desc[UR4][R20.64] ;  /* 0x00000004140a7981 */ /* 0x000ee2000c1e1b00 */
[----:B------:R-:W-:-:S04]  /*0250*/  IMAD.WIDE R14, R2, 0x8, R18 ;  /* 0x00000008020e7825 */ /* 0x000fc800078e0212 */
[C---:B------:R-:W-:Y:S01]  /*0260*/  IMAD.WIDE R24, R2.reuse, 0x8, R20 ;  /* 0x0000000802187825 */ /* 0x040fe200078e0214 */
[----:B---3--:R-:W-:Y:S01]  /*0270*/  DFMA R22, R8, R6, R10 ;  /* 0x000000060816722b */ /* 0x008fe2000000000a */
[----:B------:R-:W3:Y:S06]  /*0280*/  LDC.64 R10, c[0x0][0x3c8] ;  /* 0x0000f200ff0a7b82 */ /* 0x000eec0000000a00 */
[----:B------:R4:W-:Y:S04]  /*0290*/  STG.E.64 desc[UR4][R14.64], R22 ;  /* 0x000000160e007986 */ /* 0x0009e8000c101b04 */
[----:B------:R-:W5:Y:S01]  /*02a0*/  LDG.E.64 R24, desc[UR4][R24.64] ;  /* 0x0000000418187981 */ /* 0x000f62000c1e1b00 */
[----:B--2---:R-:W-:-:S04]  /*02b0*/  IMAD.WIDE R16, R2, 0x8, R14 ;  /* 0x0000000802107825 */ /* 0x004fc800078e020e */
[C---:B0-----:R-:W-:Y:S01]  /*02c0*/  IMAD.WIDE R18, R3.reuse, 0x8, R26 ;  /* 0x0000000803127825 */ /* 0x041fe200078e021a */
[----:B----4-:R-:W0:Y:S03]  /*02d0*/  LDC.64 R22, c[0x0][0x3d8] ;  /* 0x0000f600ff167b82 */ /* 0x010e260000000a00 */
[----:B---3--:R-:W-:Y:S01]  /*02e0*/  IMAD.WIDE R10, R3, 0x8, R10 ;  /* 0x00000008030a7825 */ /* 0x008fe200078e020a */
[----:B-----5:R-:W-:-:S07]  /*02f0*/  DFMA R8, R8, R6, R24 ;  /* 0x000000060808722b */ /* 0x020fce0000000018 */
[----:B------:R2:W-:Y:S04]  /*0300*/  STG.E.64 desc[UR4][R16.64], R8 ;  /* 0x0000000810007986 */ /* 0x0005e8000c101b04 */
[----:B------:R-:W3:Y:S01]  /*0310*/  LDG.E.64 R18, desc[UR4][R18.64] ;  /* 0x0000000412127981 */ /* 0x000ee2000c1e1b00 */
[----:B------:R-:W-:-:S03]  /*0320*/  LEA R7, R3, R3, 0x1 ;  /* 0x0000000303077211 */ /* 0x000fc600078e08ff */
[----:B------:R-:W4:Y:S02]  /*0330*/  LDG.E.64 R4, desc[UR4][R4.64] ;  /* 0x0000000404047981 */ /* 0x000f24000c1e1b00 */
[----:B-1----:R-:W-:Y:S02]  /*0340*/  IMAD.WIDE R12, R7, 0x8, R12 ;  /* 0x00000008070c7825 */ /* 0x002fe400078e020c */
[----:B------:R-:W5:Y:S04]  /*0350*/  LDG.E.64 R14, desc[UR4][R10.64] ;  /* 0x000000040a0e7981 */ /* 0x000f68000c1e1b00 */
[----:B------:R-:W5:Y:S01]  /*0360*/  LDG.E.64 R20, desc[UR4][R12.64] ;  /* 0x000000040c147981 */ /* 0x000f62000c1e1b00 */
[----:B0-----:R-:W-:-:S04]  /*0370*/  IMAD.WIDE R2, R3, 0x8, R22 ;  /* 0x0000000803027825 */ /* 0x001fc800078e0216 */
[----:B--2---:R-:W-:Y:S01]  /*0380*/  IMAD.WIDE R8, R0, 0x8, R10 ;  /* 0x0000000800087825 */ /* 0x004fe200078e020a */
[----:B---3--:R-:W-:-:S08]  /*0390*/  DMUL R6, R18, UR8 ;  /* 0x0000000812067c28 */ /* 0x008fd00008000000 */
[----:B----4-:R-:W-:-:S08]  /*03a0*/  DMUL R6, R6, R4 ;  /* 0x0000000406067228 */ /* 0x010fd00000000000 */
[----:B-----5:R-:W-:-:S07]  /*03b0*/  DFMA R14, R6, R20, R14 ;  /* 0x00000014060e722b */ /* 0x020fce000000000e */
[----:B------:R-:W-:Y:S04]  /*03c0*/  STG.E.64 desc[UR4][R2.64], R14 ;  /* 0x0000000e02007986 */ /* 0x000fe8000c101b04 */
[----:B------:R-:W2:Y:S04]  /*03d0*/  LDG.E.64 R4, desc[UR4][R8.64] ;  /* 0x0000000408047981 */ /* 0x000ea8000c1e1b00 */
[----:B------:R-:W2:Y:S01]  /*03e0*/  LDG.E.64 R16, desc[UR4][R12.64+0x8] ;  /* 0x000008040c107981 */ /* 0x000ea2000c1e1b00 */
[----:B------:R-:W-:Y:S01]  /*03f0*/  IMAD.WIDE R10, R0, 0x8, R2 ;  /* 0x00000008000a7825 */ /* 0x000fe200078e0202 */
[----:B--2---:R-:W-:-:S03]  /*0400*/  DFMA R4, R6, R16, R4 ;  /* 0x000000100604722b */ /* 0x004fc60000000004 */
[----:B------:R-:W-:-:S04]  /*0410*/  IMAD.WIDE R16, R0, 0x8, R8 ;  /* 0x0000000800107825 */ /* 0x000fc800078e0208 */
[----:B------:R-:W-:Y:S04]  /*0420*/  STG.E.64 desc[UR4][R10.64], R4 ;  /* 0x000000040a007986 */ /* 0x000fe8000c101b04 */
[----:B------:R-:W2:Y:S04]  /*0430*/  LDG.E.64 R16, desc[UR4][R16.64] ;  /* 0x0000000410107981 */ /* 0x000ea8000c1e1b00 */
[----:B------:R-:W2:Y:S02]  /*0440*/  LDG.E.64 R18, desc[UR4][R12.64+0x10] ;  /* 0x000010040c127981 */ /* 0x000ea4000c1e1b00 */
[----:B--2---:R-:W-:Y:S01]  /*0450*/  DFMA R18, R6, R18, R16 ;  /* 0x000000120612722b */ /* 0x004fe20000000010 */
[----:B------:R-:W-:-:S06]  /*0460*/  IMAD.WIDE R6, R0, 0x8, R10 ;  /* 0x0000000800067825 */ /* 0x000fcc00078e020a */
[----:B------:R-:W-:Y:S01]  /*0470*/  STG.E.64 desc[UR4][R6.64], R18 ;  /* 0x0000001206007986 */ /* 0x000fe2000c101b04 */
[----:B------:R-:W-:Y:S05]  /*0480*/  EXIT ;  /* 0x000000000000794d */ /* 0x000fea0003800000 */
.L_x_47:
        /* <DEDUP_REMOVED lines=15> */
.L_x_53:


//--------------------- .nv.shared.reserved.0     --------------------------
	.section	.nv.shared.reserved.0,"aw",@nobits
	.weak		__nv_reservedSMEM_offset_0_alias
	.size		__nv_reservedSMEM_offset_0_alias, 0, 64
	.other		__nv_reservedSMEM_offset_0_alias,@"STO_CUDA_RESERVED_SHARED STV_DEFAULT"
__nv_reservedSMEM_offset_0_alias:
	.zero		0
	.zero		64


//--------------------- .nv.constant0._Z12add_fvMatrixiiPKiPKdS2_S2_S2_PdS3_ --------------------------
	.section	.nv.constant0._Z12add_fvMatrixiiPKiPKdS2_S2_S2_PdS3_,"a",@progbits
	.sectionflags	@""
	.align	4
.nv.constant0._Z12add_fvMatrixiiPKiPKdS2_S2_S2_PdS3_:
	.zero		960


//--------------------- .nv.constant0._Z22fvc_grad_boundary_faceiiPKiS0_PKdS2_S2_Pd --------------------------
	.section	.nv.constant0._Z22fvc_grad_boundary_faceiiPKiS0_PKdS2_S2_Pd,"a",@progbits
	.sectionflags	@""
	.align	4
.nv.constant0._Z22fvc_grad_boundary_faceiiPKiS0_PKdS2_S2_Pd:
	.zero		952


//--------------------- .nv.constant0._Z22fvc_grad_internal_faceiPKiS0_S0_PKdS2_S2_S2_Pd --------------------------
	.section	.nv.constant0._Z22fvc_grad_internal_faceiPKiS0_S0_PKdS2_S2_S2_Pd,"a",@progbits
	.sectionflags	@""
	.align	4
.nv.constant0._Z22fvc_grad_internal_faceiPKiS0_S0_PKdS2_S2_S2_Pd:
	.zero		968


//--------------------- .nv.constant0._Z16fvm_div_boundaryiiiPKiS0_S0_S0_PKdS2_S2_S2_PdS3_ --------------------------
	.section	.nv.constant0._Z16fvm_div_boundaryiiiPKiS0_S0_S0_PKdS2_S2_S2_PdS3_,"a",@progbits
	.sectionflags	@""
	.align	4
.nv.constant0._Z16fvm_div_boundaryiiiPKiS0_S0_S0_PKdS2_S2_S2_PdS3_:
	.zero		992


//--------------------- .nv.constant0._Z16fvm_div_internaliiPKiS0_PKdS2_S2_S2_PdS3_ --------------------------
	.section	.nv.constant0._Z16fvm_div_internaliiPKiS0_PKdS2_S2_S2_PdS3_,"a",@progbits
	.sectionflags	@""
	.align	4
.nv.constant0._Z16fvm_div_internaliiPKiS0_PKdS2_S2_S2_PdS3_:
	.zero		968


//--------------------- .nv.constant0._Z7fvm_ddtiidPKiS0_PKdS2_S2_S2_S2_S2_PdS3_ --------------------------
	.section	.nv.constant0._Z7fvm_ddtiidPKiS0_PKdS2_S2_S2_S2_S2_PdS3_,"a",@progbits
	.sectionflags	@""
	.align	4
.nv.constant0._Z7fvm_ddtiidPKiS0_PKdS2_S2_S2_S2_S2_PdS3_:
	.zero		992


//--------------------- SYMBOLS --------------------------

	.type		.nv.reservedSmem.offset0,@object
	.size		.nv.reservedSmem.offset0,0x4
